//
// Generated by NVIDIA NVVM Compiler
//
// Compiler Build ID: CL-36424714
// Cuda compilation tools, release 13.0, V13.0.88
// Based on NVVM 20.0.0
//

.version 9.0
.target sm_100
.address_size 64

	// .globl	_Z6kernelPfS_S_

.visible .entry _Z6kernelPfS_S_(
	.param .u64 .ptr .align 1 _Z6kernelPfS_S__param_0,
	.param .u64 .ptr .align 1 _Z6kernelPfS_S__param_1,
	.param .u64 .ptr .align 1 _Z6kernelPfS_S__param_2
)
{
	.local .align 16 .b8 	__local_depot0[6128];
	.reg .b64 	%SP;
	.reg .b64 	%SPL;
	.reg .pred 	%p<55>;
	.reg .b32 	%r<24>;
	.reg .b32 	%f<742>;
	.reg .b64 	%rd<48>;
	.reg .b64 	%fd<3>;

	mov.u64 	%SPL, __local_depot0;
	ld.param.u64 	%rd21, [_Z6kernelPfS_S__param_1];
	add.u64 	%rd1, %SPL, 0;
	add.u64 	%rd47, %SPL, 128;
	add.u64 	%rd45, %SPL, 2128;
	add.u64 	%rd43, %SPL, 4128;
	mov.b32 	%r21, 0;
	st.local.u32 	[%rd47], %r21;
	mov.b32 	%r11, 1084227584;
	st.local.u32 	[%rd45], %r11;
	st.local.u32 	[%rd43], %r21;
	mov.f32 	%f632, 0f40A00000;
	mov.f32 	%f631, 0f00000000;
	mov.f32 	%f633, %f631;
	mov.f32 	%f634, %f631;
	mov.f32 	%f635, %f632;
	mov.f32 	%f648, %f631;
	mov.f32 	%f736, %f631;
	mov.f32 	%f737, %f631;
	mov.f32 	%f738, %f631;
	mov.f32 	%f739, %f631;
	mov.f32 	%f740, %f631;
	mov.f32 	%f741, %f631;
	mov.f32 	%f655, %f632;
	mov.f32 	%f644, %f631;
$L__BB0_1:
	mov.f32 	%f3, %f633;
	mov.f32 	%f2, %f632;
	mov.f32 	%f1, %f631;
	mul.f32 	%f15, %f644, 0f3A6BEDFB;
	mul.f32 	%f16, %f635, 0f3A6BEDFB;
	mul.f32 	%f17, %f634, 0f3A6BEDFB;
	mov.b32 	%r22, 1;
$L__BB0_2:
	mov.f32 	%f28, %f655;
	mov.f32 	%f21, %f648;
	mov.f32 	%f20, %f633;
	mov.f32 	%f19, %f632;
	mov.f32 	%f18, %f631;
	sub.f32 	%f29, %f28, %f18;
	sub.f32 	%f30, %f28, %f20;
	setp.lt.f32 	%p1, %f29, 0f3F4CCCCD;
	mov.f32 	%f656, 0f00000000;
	@%p1 bra 	$L__BB0_6;
	add.f32 	%f31, %f29, 0fBF4CCCCD;
	setp.geu.f32 	%p2, %f30, %f31;
	@%p2 bra 	$L__BB0_5;
	mul.f32 	%f656, %f30, 0f37A7C5AC;
	bra.uni 	$L__BB0_6;
$L__BB0_5:
	mul.f32 	%f329, %f31, 0f37A7C5AC;
	fma.rn.f32 	%f330, %f30, 0f00000000, 0f3F800000;
	mul.f32 	%f656, %f330, %f329;
$L__BB0_6:
	setp.lt.f32 	%p3, %f29, 0f3F4CCCCD;
	mov.f32 	%f657, 0f00000000;
	@%p3 bra 	$L__BB0_10;
	add.f32 	%f35, %f29, 0fBF4CCCCD;
	setp.geu.f32 	%p4, %f30, %f35;
	@%p4 bra 	$L__BB0_9;
	sub.f32 	%f333, %f35, %f30;
	mul.f32 	%f657, %f333, 0f37A7C5AC;
	bra.uni 	$L__BB0_10;
$L__BB0_9:
	mul.f32 	%f332, %f35, 0f00000000;
	mul.f32 	%f657, %f35, %f332;
$L__BB0_10:
	setp.lt.f32 	%p5, %f18, 0f3F4CCCCD;
	mov.f32 	%f658, 0f00000000;
	@%p5 bra 	$L__BB0_14;
	add.f32 	%f39, %f18, 0fBF4CCCCD;
	setp.geu.f32 	%p6, %f20, %f39;
	@%p6 bra 	$L__BB0_13;
	mul.f32 	%f658, %f20, 0f3727C5AC;
	bra.uni 	$L__BB0_14;
$L__BB0_13:
	mul.f32 	%f335, %f39, 0f3727C5AC;
	fma.rn.f32 	%f336, %f20, 0f00000000, 0f3F800000;
	mul.f32 	%f658, %f336, %f335;
$L__BB0_14:
	setp.lt.f32 	%p7, %f18, 0f3F4CCCCD;
	mov.f32 	%f659, 0f00000000;
	@%p7 bra 	$L__BB0_18;
	add.f32 	%f338, %f18, 0f3F4CCCCD;
	setp.geu.f32 	%p8, %f20, %f338;
	@%p8 bra 	$L__BB0_17;
	add.f32 	%f341, %f18, 0fBF4CCCCD;
	mul.f32 	%f342, %f341, 0f3727C5AC;
	fma.rn.f32 	%f343, %f20, 0f00000000, 0f3F800000;
	mul.f32 	%f659, %f343, %f342;
	bra.uni 	$L__BB0_18;
$L__BB0_17:
	add.f32 	%f339, %f18, 0fBF4CCCCD;
	mul.f32 	%f340, %f339, 0f00000000;
	mul.f32 	%f659, %f339, %f340;
$L__BB0_18:
	sub.f32 	%f46, %f28, %f19;
	setp.lt.f32 	%p9, %f30, 0f3F4CCCCD;
	mov.f32 	%f660, 0f00000000;
	@%p9 bra 	$L__BB0_22;
	add.f32 	%f47, %f30, 0fBF4CCCCD;
	setp.geu.f32 	%p10, %f46, %f47;
	@%p10 bra 	$L__BB0_21;
	mul.f32 	%f660, %f46, 0f37A7C5AC;
	bra.uni 	$L__BB0_22;
$L__BB0_21:
	mul.f32 	%f345, %f47, 0f37A7C5AC;
	fma.rn.f32 	%f346, %f46, 0f00000000, 0f3F800000;
	mul.f32 	%f660, %f345, %f346;
$L__BB0_22:
	setp.lt.f32 	%p11, %f30, 0f3F4CCCCD;
	mov.f32 	%f661, 0f00000000;
	@%p11 bra 	$L__BB0_26;
	add.f32 	%f51, %f30, 0fBF4CCCCD;
	setp.geu.f32 	%p12, %f46, %f51;
	@%p12 bra 	$L__BB0_25;
	sub.f32 	%f349, %f51, %f46;
	mul.f32 	%f661, %f349, 0f37A7C5AC;
	bra.uni 	$L__BB0_26;
$L__BB0_25:
	mul.f32 	%f348, %f51, 0f00000000;
	mul.f32 	%f661, %f51, %f348;
$L__BB0_26:
	setp.lt.f32 	%p13, %f20, 0f3F4CCCCD;
	mov.f32 	%f662, 0f00000000;
	@%p13 bra 	$L__BB0_30;
	add.f32 	%f55, %f20, 0fBF4CCCCD;
	setp.geu.f32 	%p14, %f19, %f55;
	@%p14 bra 	$L__BB0_29;
	mul.f32 	%f662, %f19, 0f3727C5AC;
	bra.uni 	$L__BB0_30;
$L__BB0_29:
	mul.f32 	%f351, %f55, 0f3727C5AC;
	fma.rn.f32 	%f352, %f19, 0f00000000, 0f3F800000;
	mul.f32 	%f662, %f351, %f352;
$L__BB0_30:
	setp.lt.f32 	%p15, %f20, 0f3F4CCCCD;
	mov.f32 	%f663, 0f00000000;
	@%p15 bra 	$L__BB0_34;
	add.f32 	%f354, %f20, 0f3F4CCCCD;
	setp.geu.f32 	%p16, %f19, %f354;
	@%p16 bra 	$L__BB0_33;
	add.f32 	%f357, %f20, 0fBF4CCCCD;
	mul.f32 	%f358, %f357, 0f3727C5AC;
	fma.rn.f32 	%f359, %f19, 0f00000000, 0f3F800000;
	mul.f32 	%f663, %f358, %f359;
	bra.uni 	$L__BB0_34;
$L__BB0_33:
	add.f32 	%f355, %f20, 0fBF4CCCCD;
	mul.f32 	%f356, %f355, 0f00000000;
	mul.f32 	%f663, %f355, %f356;
$L__BB0_34:
	setp.lt.f32 	%p17, %f46, 0f3F4CCCCD;
	mov.f32 	%f664, 0f00000000;
	@%p17 bra 	$L__BB0_38;
	add.f32 	%f62, %f46, 0fBF4CCCCD;
	setp.geu.f32 	%p18, %f29, %f62;
	@%p18 bra 	$L__BB0_37;
	mul.f32 	%f664, %f29, 0f37A7C5AC;
	bra.uni 	$L__BB0_38;
$L__BB0_37:
	mul.f32 	%f361, %f62, 0f37A7C5AC;
	fma.rn.f32 	%f362, %f29, 0f00000000, 0f3F800000;
	mul.f32 	%f664, %f361, %f362;
$L__BB0_38:
	mov.f32 	%f665, 0f00000000;
	@%p17 bra 	$L__BB0_42;
	add.f32 	%f66, %f46, 0fBF4CCCCD;
	setp.geu.f32 	%p20, %f29, %f66;
	@%p20 bra 	$L__BB0_41;
	sub.f32 	%f365, %f66, %f29;
	mul.f32 	%f665, %f365, 0f37A7C5AC;
	bra.uni 	$L__BB0_42;
$L__BB0_41:
	mul.f32 	%f364, %f66, 0f00000000;
	mul.f32 	%f665, %f66, %f364;
$L__BB0_42:
	setp.lt.f32 	%p21, %f19, 0f3F4CCCCD;
	mov.f32 	%f666, 0f00000000;
	@%p21 bra 	$L__BB0_46;
	add.f32 	%f70, %f19, 0fBF4CCCCD;
	setp.geu.f32 	%p22, %f18, %f70;
	@%p22 bra 	$L__BB0_45;
	mul.f32 	%f666, %f18, 0f3727C5AC;
	bra.uni 	$L__BB0_46;
$L__BB0_45:
	mul.f32 	%f367, %f70, 0f3727C5AC;
	fma.rn.f32 	%f368, %f18, 0f00000000, 0f3F800000;
	mul.f32 	%f666, %f367, %f368;
$L__BB0_46:
	mov.f32 	%f667, 0f00000000;
	@%p21 bra 	$L__BB0_50;
	add.f32 	%f370, %f19, 0f3F4CCCCD;
	setp.geu.f32 	%p24, %f18, %f370;
	@%p24 bra 	$L__BB0_49;
	add.f32 	%f373, %f19, 0fBF4CCCCD;
	mul.f32 	%f374, %f373, 0f3727C5AC;
	fma.rn.f32 	%f375, %f18, 0f00000000, 0f3F800000;
	mul.f32 	%f667, %f374, %f375;
	bra.uni 	$L__BB0_50;
$L__BB0_49:
	add.f32 	%f371, %f19, 0fBF4CCCCD;
	mul.f32 	%f372, %f371, 0f00000000;
	mul.f32 	%f667, %f371, %f372;
$L__BB0_50:
	add.f32 	%f697, %f656, %f657;
	add.f32 	%f379, %f697, %f660;
	add.f32 	%f380, %f379, %f661;
	add.f32 	%f381, %f380, %f664;
	add.f32 	%f696, %f381, %f665;
	neg.f32 	%f382, %f660;
	sub.f32 	%f694, %f382, %f657;
	neg.f32 	%f383, %f664;
	sub.f32 	%f692, %f383, %f661;
	neg.f32 	%f384, %f656;
	sub.f32 	%f690, %f384, %f665;
	neg.f32 	%f385, %f657;
	sub.f32 	%f386, %f385, %f659;
	add.f32 	%f695, %f386, 0fBA6BEDFB;
	sub.f32 	%f691, %f384, %f658;
	add.f32 	%f685, %f660, %f661;
	sub.f32 	%f684, %f382, %f662;
	neg.f32 	%f387, %f661;
	sub.f32 	%f388, %f387, %f663;
	add.f32 	%f683, %f388, 0fBA6BEDFB;
	add.f32 	%f679, %f664, %f665;
	sub.f32 	%f677, %f383, %f666;
	neg.f32 	%f389, %f665;
	sub.f32 	%f390, %f389, %f667;
	add.f32 	%f676, %f390, 0fBA6BEDFB;
	neg.f32 	%f391, %f736;
	sub.f32 	%f392, %f391, %f737;
	sub.f32 	%f393, %f392, %f738;
	fma.rn.f32 	%f394, %f28, %f696, %f393;
	add.f32 	%f395, %f657, %f660;
	mul.f32 	%f396, %f20, %f395;
	sub.f32 	%f397, %f394, %f396;
	add.f32 	%f398, %f661, %f664;
	mul.f32 	%f399, %f19, %f398;
	sub.f32 	%f400, %f397, %f399;
	mul.f32 	%f401, %f18, %f679;
	sub.f32 	%f686, %f400, %f401;
	sub.f32 	%f402, %f739, %f736;
	fma.rn.f32 	%f403, %f28, %f697, %f402;
	add.f32 	%f404, %f656, %f658;
	mul.f32 	%f405, %f18, %f404;
	sub.f32 	%f406, %f403, %f405;
	add.f32 	%f407, %f657, %f659;
	mul.f32 	%f408, %f20, %f407;
	sub.f32 	%f409, %f406, %f408;
	sub.f32 	%f687, %f409, %f15;
	sub.f32 	%f410, %f740, %f737;
	fma.rn.f32 	%f411, %f28, %f685, %f410;
	add.f32 	%f412, %f660, %f662;
	mul.f32 	%f413, %f20, %f412;
	sub.f32 	%f414, %f411, %f413;
	add.f32 	%f415, %f661, %f663;
	mul.f32 	%f416, %f19, %f415;
	sub.f32 	%f417, %f414, %f416;
	sub.f32 	%f680, %f417, %f16;
	sub.f32 	%f418, %f741, %f738;
	fma.rn.f32 	%f419, %f28, %f679, %f418;
	add.f32 	%f420, %f664, %f666;
	mul.f32 	%f421, %f19, %f420;
	sub.f32 	%f422, %f419, %f421;
	add.f32 	%f423, %f665, %f667;
	mul.f32 	%f424, %f18, %f423;
	sub.f32 	%f425, %f422, %f424;
	sub.f32 	%f674, %f425, %f17;
	st.local.v2.f32 	[%rd1], {%f696, %f694};
	st.local.v2.f32 	[%rd1+8], {%f692, %f690};
	mov.f32 	%f673, 0f3F800000;
	st.local.v2.f32 	[%rd1+16], {%f673, %f686};
	st.local.v2.f32 	[%rd1+24], {%f697, %f695};
	mov.f32 	%f669, 0f00000000;
	st.local.v2.f32 	[%rd1+32], {%f669, %f691};
	st.local.v2.f32 	[%rd1+40], {%f669, %f687};
	st.local.v2.f32 	[%rd1+48], {%f685, %f684};
	st.local.v2.f32 	[%rd1+56], {%f683, %f669};
	st.local.v2.f32 	[%rd1+64], {%f669, %f680};
	st.local.v2.f32 	[%rd1+72], {%f679, %f669};
	st.local.v2.f32 	[%rd1+80], {%f677, %f676};
	st.local.v2.f32 	[%rd1+88], {%f669, %f674};
	st.local.v2.f32 	[%rd1+96], {%f673, %f669};
	st.local.v2.f32 	[%rd1+104], {%f669, %f669};
	mov.f32 	%f668, 0f40A00000;
	st.local.v2.f32 	[%rd1+112], {%f669, %f668};
	abs.f32 	%f426, %f697;
	abs.f32 	%f427, %f696;
	setp.gt.f32 	%p25, %f426, %f427;
	selp.f32 	%f428, %f697, %f696, %p25;
	selp.u32 	%r13, 1, 0, %p25;
	abs.f32 	%f429, %f685;
	abs.f32 	%f430, %f428;
	setp.gt.f32 	%p26, %f429, %f430;
	selp.f32 	%f431, %f685, %f428, %p26;
	selp.b32 	%r14, 2, %r13, %p26;
	abs.f32 	%f432, %f679;
	abs.f32 	%f433, %f431;
	setp.gt.f32 	%p27, %f432, %f433;
	selp.f32 	%f434, %f679, %f431, %p27;
	selp.b32 	%r15, 3, %r14, %p27;
	abs.f32 	%f435, %f434;
	setp.lt.f32 	%p28, %f435, 0f3F800000;
	selp.b32 	%r3, 4, %r15, %p28;
	setp.eq.s32 	%p29, %r3, 0;
	mov.f32 	%f670, %f669;
	mov.f32 	%f671, %f669;
	mov.f32 	%f672, %f669;
	mov.f32 	%f675, %f669;
	mov.f32 	%f678, %f669;
	mov.f32 	%f681, %f669;
	mov.f32 	%f682, %f669;
	mov.f32 	%f688, %f673;
	mov.f32 	%f689, %f669;
	mov.f32 	%f693, %f669;
	@%p29 bra 	$L__BB0_52;
	mul.wide.u32 	%rd27, %r3, 24;
	add.s64 	%rd28, %rd1, %rd27;
	ld.local.v2.f32 	{%f104, %f105}, [%rd28];
	st.local.v2.f32 	[%rd1], {%f104, %f105};
	st.local.v2.f32 	[%rd28], {%f696, %f694};
	ld.local.v2.f32 	{%f106, %f107}, [%rd28+8];
	st.local.v2.f32 	[%rd1+8], {%f106, %f107};
	st.local.v2.f32 	[%rd28+8], {%f692, %f690};
	ld.local.v2.f32 	{%f688, %f109}, [%rd28+16];
	st.local.v2.f32 	[%rd1+16], {%f688, %f109};
	st.local.v2.f32 	[%rd28+16], {%f673, %f686};
	ld.local.v2.f32 	{%f697, %f695}, [%rd1+24];
	ld.local.v2.f32 	{%f693, %f691}, [%rd1+32];
	ld.local.v2.f32 	{%f689, %f687}, [%rd1+40];
	ld.local.v2.f32 	{%f685, %f684}, [%rd1+48];
	ld.local.v2.f32 	{%f683, %f682}, [%rd1+56];
	ld.local.v2.f32 	{%f681, %f680}, [%rd1+64];
	ld.local.v2.f32 	{%f679, %f678}, [%rd1+72];
	ld.local.v2.f32 	{%f677, %f676}, [%rd1+80];
	ld.local.v2.f32 	{%f675, %f674}, [%rd1+88];
	ld.local.v2.f32 	{%f673, %f672}, [%rd1+96];
	ld.local.v2.f32 	{%f671, %f670}, [%rd1+104];
	ld.local.v2.f32 	{%f669, %f668}, [%rd1+112];
	mov.f32 	%f686, %f109;
	mov.f32 	%f690, %f107;
	mov.f32 	%f692, %f106;
	mov.f32 	%f694, %f105;
	mov.f32 	%f696, %f104;
$L__BB0_52:
	div.rn.f32 	%f436, %f697, %f696;
	mul.f32 	%f437, %f436, %f694;
	sub.f32 	%f716, %f695, %f437;
	mov.f32 	%f165, 0f00000000;
	st.local.v2.f32 	[%rd1+24], {%f165, %f716};
	mul.f32 	%f438, %f436, %f692;
	sub.f32 	%f714, %f693, %f438;
	mul.f32 	%f439, %f436, %f690;
	sub.f32 	%f712, %f691, %f439;
	st.local.v2.f32 	[%rd1+32], {%f714, %f712};
	mul.f32 	%f440, %f436, %f688;
	sub.f32 	%f710, %f689, %f440;
	mul.f32 	%f441, %f436, %f686;
	sub.f32 	%f708, %f687, %f441;
	st.local.v2.f32 	[%rd1+40], {%f710, %f708};
	div.rn.f32 	%f442, %f685, %f696;
	mul.f32 	%f443, %f442, %f694;
	sub.f32 	%f717, %f684, %f443;
	st.local.v2.f32 	[%rd1+48], {%f165, %f717};
	mul.f32 	%f444, %f442, %f692;
	sub.f32 	%f715, %f683, %f444;
	mul.f32 	%f445, %f442, %f690;
	sub.f32 	%f713, %f682, %f445;
	st.local.v2.f32 	[%rd1+56], {%f715, %f713};
	mul.f32 	%f446, %f442, %f688;
	sub.f32 	%f711, %f681, %f446;
	mul.f32 	%f447, %f442, %f686;
	sub.f32 	%f709, %f680, %f447;
	st.local.v2.f32 	[%rd1+64], {%f711, %f709};
	div.rn.f32 	%f448, %f679, %f696;
	mul.f32 	%f449, %f448, %f694;
	sub.f32 	%f707, %f678, %f449;
	st.local.v2.f32 	[%rd1+72], {%f165, %f707};
	mul.f32 	%f450, %f448, %f692;
	sub.f32 	%f706, %f677, %f450;
	mul.f32 	%f451, %f448, %f690;
	sub.f32 	%f705, %f676, %f451;
	st.local.v2.f32 	[%rd1+80], {%f706, %f705};
	mul.f32 	%f452, %f448, %f688;
	sub.f32 	%f704, %f675, %f452;
	mul.f32 	%f453, %f448, %f686;
	sub.f32 	%f703, %f674, %f453;
	st.local.v2.f32 	[%rd1+88], {%f704, %f703};
	div.rn.f32 	%f454, %f673, %f696;
	mul.f32 	%f455, %f454, %f694;
	sub.f32 	%f702, %f672, %f455;
	st.local.v2.f32 	[%rd1+96], {%f165, %f702};
	mul.f32 	%f456, %f454, %f692;
	sub.f32 	%f701, %f671, %f456;
	mul.f32 	%f457, %f454, %f690;
	sub.f32 	%f700, %f670, %f457;
	st.local.v2.f32 	[%rd1+104], {%f701, %f700};
	mul.f32 	%f458, %f454, %f688;
	sub.f32 	%f699, %f669, %f458;
	mul.f32 	%f459, %f454, %f686;
	sub.f32 	%f698, %f668, %f459;
	st.local.v2.f32 	[%rd1+112], {%f699, %f698};
	abs.f32 	%f460, %f717;
	abs.f32 	%f461, %f716;
	setp.gt.f32 	%p30, %f460, %f461;
	selp.f32 	%f462, %f717, %f716, %p30;
	selp.b32 	%r16, 2, 0, %p30;
	abs.f32 	%f463, %f707;
	abs.f32 	%f464, %f462;
	setp.gt.f32 	%p31, %f463, %f464;
	selp.f32 	%f465, %f707, %f462, %p31;
	selp.b32 	%r17, 3, %r16, %p31;
	abs.f32 	%f466, %f702;
	abs.f32 	%f467, %f465;
	setp.gt.f32 	%p32, %f466, %f467;
	selp.b32 	%r4, 4, %r17, %p32;
	setp.eq.s32 	%p33, %r4, 0;
	@%p33 bra 	$L__BB0_54;
	mul.wide.u32 	%rd29, %r4, 24;
	add.s64 	%rd30, %rd1, %rd29;
	ld.local.v2.f32 	{%f468, %f469}, [%rd30];
	st.local.f32 	[%rd1+24], %f468;
	st.local.f32 	[%rd1+28], %f469;
	st.local.v2.f32 	[%rd30], {%f165, %f716};
	ld.local.v2.f32 	{%f470, %f471}, [%rd30+8];
	st.local.f32 	[%rd1+32], %f470;
	st.local.f32 	[%rd1+36], %f471;
	st.local.v2.f32 	[%rd30+8], {%f714, %f712};
	ld.local.v2.f32 	{%f472, %f473}, [%rd30+16];
	st.local.f32 	[%rd1+40], %f472;
	st.local.f32 	[%rd1+44], %f473;
	st.local.v2.f32 	[%rd30+16], {%f710, %f708};
	ld.local.f32 	%f717, [%rd1+52];
	ld.local.f32 	%f716, [%rd1+28];
	ld.local.v2.f32 	{%f715, %f713}, [%rd1+56];
	ld.local.v2.f32 	{%f714, %f712}, [%rd1+32];
	ld.local.v2.f32 	{%f711, %f709}, [%rd1+64];
	ld.local.v2.f32 	{%f710, %f708}, [%rd1+40];
	ld.local.f32 	%f707, [%rd1+76];
	ld.local.v2.f32 	{%f706, %f705}, [%rd1+80];
	ld.local.v2.f32 	{%f704, %f703}, [%rd1+88];
	ld.local.f32 	%f702, [%rd1+100];
	ld.local.v2.f32 	{%f701, %f700}, [%rd1+104];
	ld.local.v2.f32 	{%f699, %f698}, [%rd1+112];
$L__BB0_54:
	div.rn.f32 	%f474, %f717, %f716;
	mov.b32 	%r18, 0;
	st.local.u32 	[%rd1+52], %r18;
	mul.f32 	%f475, %f474, %f714;
	sub.f32 	%f728, %f715, %f475;
	mul.f32 	%f476, %f474, %f712;
	sub.f32 	%f726, %f713, %f476;
	st.local.v2.f32 	[%rd1+56], {%f728, %f726};
	mul.f32 	%f477, %f474, %f710;
	sub.f32 	%f724, %f711, %f477;
	mul.f32 	%f478, %f474, %f708;
	sub.f32 	%f722, %f709, %f478;
	st.local.v2.f32 	[%rd1+64], {%f724, %f722};
	div.rn.f32 	%f479, %f707, %f716;
	st.local.u32 	[%rd1+76], %r18;
	mul.f32 	%f480, %f479, %f714;
	sub.f32 	%f729, %f706, %f480;
	mul.f32 	%f481, %f479, %f712;
	sub.f32 	%f727, %f705, %f481;
	st.local.v2.f32 	[%rd1+80], {%f729, %f727};
	mul.f32 	%f482, %f479, %f710;
	sub.f32 	%f725, %f704, %f482;
	mul.f32 	%f483, %f479, %f708;
	sub.f32 	%f723, %f703, %f483;
	st.local.v2.f32 	[%rd1+88], {%f725, %f723};
	div.rn.f32 	%f484, %f702, %f716;
	st.local.u32 	[%rd1+100], %r18;
	mul.f32 	%f485, %f484, %f714;
	sub.f32 	%f721, %f701, %f485;
	mul.f32 	%f486, %f484, %f712;
	sub.f32 	%f720, %f700, %f486;
	st.local.v2.f32 	[%rd1+104], {%f721, %f720};
	mul.f32 	%f487, %f484, %f710;
	sub.f32 	%f719, %f699, %f487;
	mul.f32 	%f488, %f484, %f708;
	sub.f32 	%f718, %f698, %f488;
	st.local.v2.f32 	[%rd1+112], {%f719, %f718};
	abs.f32 	%f489, %f729;
	abs.f32 	%f490, %f728;
	setp.gt.f32 	%p34, %f489, %f490;
	selp.f32 	%f491, %f729, %f728, %p34;
	selp.b32 	%r19, 3, 0, %p34;
	abs.f32 	%f492, %f721;
	abs.f32 	%f493, %f491;
	setp.gt.f32 	%p35, %f492, %f493;
	selp.b32 	%r5, 4, %r19, %p35;
	setp.eq.s32 	%p36, %r5, 0;
	@%p36 bra 	$L__BB0_56;
	mul.wide.u32 	%rd31, %r5, 24;
	add.s64 	%rd32, %rd1, %rd31;
	ld.local.f32 	%f494, [%rd1+48];
	ld.local.v2.f32 	{%f495, %f496}, [%rd32];
	st.local.f32 	[%rd1+48], %f495;
	st.local.f32 	[%rd1+52], %f496;
	mov.f32 	%f497, 0f00000000;
	st.local.v2.f32 	[%rd32], {%f494, %f497};
	ld.local.v2.f32 	{%f498, %f499}, [%rd32+8];
	st.local.f32 	[%rd1+56], %f498;
	st.local.f32 	[%rd1+60], %f499;
	st.local.v2.f32 	[%rd32+8], {%f728, %f726};
	ld.local.v2.f32 	{%f500, %f501}, [%rd32+16];
	st.local.f32 	[%rd1+64], %f500;
	st.local.f32 	[%rd1+68], %f501;
	st.local.v2.f32 	[%rd32+16], {%f724, %f722};
	ld.local.v2.f32 	{%f729, %f727}, [%rd1+80];
	ld.local.v2.f32 	{%f728, %f726}, [%rd1+56];
	ld.local.v2.f32 	{%f725, %f723}, [%rd1+88];
	ld.local.v2.f32 	{%f724, %f722}, [%rd1+64];
	ld.local.v2.f32 	{%f721, %f720}, [%rd1+104];
	ld.local.v2.f32 	{%f719, %f718}, [%rd1+112];
$L__BB0_56:
	div.rn.f32 	%f502, %f729, %f728;
	mul.f32 	%f503, %f502, %f726;
	sub.f32 	%f278, %f727, %f503;
	mul.f32 	%f504, %f502, %f724;
	sub.f32 	%f279, %f725, %f504;
	mul.f32 	%f505, %f502, %f722;
	sub.f32 	%f280, %f723, %f505;
	div.rn.f32 	%f506, %f721, %f728;
	mul.f32 	%f507, %f506, %f726;
	sub.f32 	%f735, %f720, %f507;
	mul.f32 	%f508, %f506, %f724;
	sub.f32 	%f733, %f719, %f508;
	mul.f32 	%f509, %f506, %f722;
	sub.f32 	%f731, %f718, %f509;
	abs.f32 	%f510, %f735;
	abs.f32 	%f511, %f278;
	setp.leu.f32 	%p37, %f510, %f511;
	mov.f32 	%f730, %f280;
	mov.f32 	%f732, %f279;
	mov.f32 	%f734, %f278;
	@%p37 bra 	$L__BB0_58;
	ld.local.f32 	%f512, [%rd1+72];
	ld.local.v2.f32 	{%f513, %f514}, [%rd1+96];
	st.local.f32 	[%rd1+96], %f512;
	st.local.v2.f32 	[%rd1+72], {%f513, %f514};
	mov.f32 	%f730, %f731;
	mov.f32 	%f731, %f280;
	mov.f32 	%f732, %f733;
	mov.f32 	%f733, %f279;
	mov.f32 	%f734, %f735;
	mov.f32 	%f735, %f278;
$L__BB0_58:
	div.rn.f32 	%f516, %f735, %f734;
	mul.f32 	%f517, %f516, %f732;
	sub.f32 	%f518, %f733, %f517;
	mul.f32 	%f519, %f516, %f730;
	sub.f32 	%f520, %f731, %f519;
	div.rn.f32 	%f648, %f520, %f518;
	mul.f32 	%f521, %f732, %f648;
	sub.f32 	%f522, %f730, %f521;
	div.rn.f32 	%f631, %f522, %f734;
	mul.f32 	%f523, %f726, %f631;
	sub.f32 	%f524, %f722, %f523;
	mul.f32 	%f525, %f724, %f648;
	sub.f32 	%f526, %f524, %f525;
	div.rn.f32 	%f632, %f526, %f728;
	ld.local.v2.f32 	{%f527, %f528}, [%rd1+40];
	ld.local.v2.f32 	{%f529, %f530}, [%rd1+32];
	mul.f32 	%f531, %f529, %f632;
	sub.f32 	%f532, %f528, %f531;
	mul.f32 	%f533, %f530, %f631;
	sub.f32 	%f534, %f532, %f533;
	mul.f32 	%f535, %f527, %f648;
	sub.f32 	%f536, %f534, %f535;
	ld.local.f32 	%f537, [%rd1+28];
	div.rn.f32 	%f633, %f536, %f537;
	mul.f32 	%f538, %f694, %f633;
	sub.f32 	%f539, %f686, %f538;
	mul.f32 	%f540, %f692, %f632;
	sub.f32 	%f541, %f539, %f540;
	mul.f32 	%f542, %f690, %f631;
	sub.f32 	%f543, %f541, %f542;
	mul.f32 	%f544, %f688, %f648;
	sub.f32 	%f545, %f543, %f544;
	div.rn.f32 	%f655, %f545, %f696;
	sub.f32 	%f546, %f655, %f28;
	fma.rn.f32 	%f547, %f546, %f546, 0f00000000;
	fma.rn.f32 	%f548, %f655, %f655, 0f00000000;
	sub.f32 	%f549, %f633, %f20;
	fma.rn.f32 	%f550, %f549, %f549, %f547;
	mul.f32 	%f295, %f633, %f633;
	add.f32 	%f551, %f548, %f295;
	sub.f32 	%f552, %f632, %f19;
	fma.rn.f32 	%f553, %f552, %f552, %f550;
	mul.f32 	%f296, %f632, %f632;
	add.f32 	%f554, %f551, %f296;
	sub.f32 	%f555, %f631, %f18;
	fma.rn.f32 	%f556, %f555, %f555, %f553;
	mul.f32 	%f297, %f631, %f631;
	add.f32 	%f557, %f554, %f297;
	sub.f32 	%f558, %f648, %f21;
	fma.rn.f32 	%f559, %f558, %f558, %f556;
	fma.rn.f32 	%f560, %f648, %f648, %f557;
	sqrt.rn.f32 	%f561, %f559;
	sqrt.rn.f32 	%f562, %f560;
	div.rn.f32 	%f298, %f561, %f562;
	sub.f32 	%f299, %f655, %f631;
	sub.f32 	%f300, %f655, %f633;
	setp.le.f32 	%p38, %f299, 0f3F4CCCCD;
	mov.f32 	%f736, 0f00000000;
	@%p38 bra 	$L__BB0_62;
	add.f32 	%f301, %f299, 0fBF4CCCCD;
	setp.geu.f32 	%p39, %f300, %f301;
	@%p39 bra 	$L__BB0_61;
	fma.rn.f32 	%f567, %f300, 0f00000000, 0f3F800000;
	mul.f32 	%f568, %f567, 0f37A7C5AC;
	mul.f32 	%f569, %f300, %f300;
	mul.f32 	%f570, %f569, 0fBF000000;
	fma.rn.f32 	%f571, %f300, %f301, %f570;
	mul.f32 	%f736, %f568, %f571;
	bra.uni 	$L__BB0_62;
$L__BB0_61:
	fma.rn.f32 	%f563, %f300, 0f00000000, 0f3F800000;
	mul.f32 	%f564, %f563, 0f37A7C5AC;
	mul.f32 	%f565, %f564, %f301;
	mul.f32 	%f566, %f301, %f565;
	mul.f32 	%f736, %f566, 0f3F000000;
$L__BB0_62:
	sub.f32 	%f305, %f655, %f632;
	setp.le.f32 	%p40, %f300, 0f3F4CCCCD;
	mov.f32 	%f737, 0f00000000;
	@%p40 bra 	$L__BB0_66;
	add.f32 	%f306, %f300, 0fBF4CCCCD;
	setp.geu.f32 	%p41, %f305, %f306;
	@%p41 bra 	$L__BB0_65;
	fma.rn.f32 	%f577, %f305, 0f00000000, 0f3F800000;
	mul.f32 	%f578, %f577, 0f37A7C5AC;
	mul.f32 	%f579, %f305, %f305;
	mul.f32 	%f580, %f579, 0fBF000000;
	fma.rn.f32 	%f581, %f306, %f305, %f580;
	mul.f32 	%f737, %f578, %f581;
	bra.uni 	$L__BB0_66;
$L__BB0_65:
	fma.rn.f32 	%f573, %f305, 0f00000000, 0f3F800000;
	mul.f32 	%f574, %f573, 0f37A7C5AC;
	mul.f32 	%f575, %f306, %f574;
	mul.f32 	%f576, %f306, %f575;
	mul.f32 	%f737, %f576, 0f3F000000;
$L__BB0_66:
	setp.le.f32 	%p42, %f305, 0f3F4CCCCD;
	mov.f32 	%f738, 0f00000000;
	@%p42 bra 	$L__BB0_70;
	add.f32 	%f310, %f305, 0fBF4CCCCD;
	setp.geu.f32 	%p43, %f299, %f310;
	@%p43 bra 	$L__BB0_69;
	fma.rn.f32 	%f587, %f299, 0f00000000, 0f3F800000;
	mul.f32 	%f588, %f587, 0f37A7C5AC;
	mul.f32 	%f589, %f299, %f299;
	mul.f32 	%f590, %f589, 0fBF000000;
	fma.rn.f32 	%f591, %f310, %f299, %f590;
	mul.f32 	%f738, %f588, %f591;
	bra.uni 	$L__BB0_70;
$L__BB0_69:
	fma.rn.f32 	%f583, %f299, 0f00000000, 0f3F800000;
	mul.f32 	%f584, %f583, 0f37A7C5AC;
	mul.f32 	%f585, %f310, %f584;
	mul.f32 	%f586, %f310, %f585;
	mul.f32 	%f738, %f586, 0f3F000000;
$L__BB0_70:
	setp.le.f32 	%p44, %f631, 0f3F4CCCCD;
	mov.f32 	%f739, 0f00000000;
	@%p44 bra 	$L__BB0_74;
	add.f32 	%f314, %f631, 0fBF4CCCCD;
	setp.geu.f32 	%p45, %f633, %f314;
	@%p45 bra 	$L__BB0_73;
	fma.rn.f32 	%f597, %f633, 0f00000000, 0f3F800000;
	mul.f32 	%f598, %f597, 0f3727C5AC;
	mul.f32 	%f599, %f295, 0fBF000000;
	fma.rn.f32 	%f600, %f314, %f633, %f599;
	mul.f32 	%f739, %f598, %f600;
	bra.uni 	$L__BB0_74;
$L__BB0_73:
	fma.rn.f32 	%f593, %f633, 0f00000000, 0f3F800000;
	mul.f32 	%f594, %f593, 0f3727C5AC;
	mul.f32 	%f595, %f314, %f594;
	mul.f32 	%f596, %f314, %f595;
	mul.f32 	%f739, %f596, 0f3F000000;
$L__BB0_74:
	setp.le.f32 	%p46, %f633, 0f3F4CCCCD;
	mov.f32 	%f740, 0f00000000;
	@%p46 bra 	$L__BB0_78;
	add.f32 	%f318, %f633, 0fBF4CCCCD;
	setp.geu.f32 	%p47, %f632, %f318;
	@%p47 bra 	$L__BB0_77;
	fma.rn.f32 	%f606, %f632, 0f00000000, 0f3F800000;
	mul.f32 	%f607, %f606, 0f3727C5AC;
	mul.f32 	%f608, %f296, 0fBF000000;
	fma.rn.f32 	%f609, %f318, %f632, %f608;
	mul.f32 	%f740, %f607, %f609;
	bra.uni 	$L__BB0_78;
$L__BB0_77:
	fma.rn.f32 	%f602, %f632, 0f00000000, 0f3F800000;
	mul.f32 	%f603, %f602, 0f3727C5AC;
	mul.f32 	%f604, %f318, %f603;
	mul.f32 	%f605, %f318, %f604;
	mul.f32 	%f740, %f605, 0f3F000000;
$L__BB0_78:
	setp.le.f32 	%p48, %f632, 0f3F4CCCCD;
	mov.f32 	%f741, 0f00000000;
	@%p48 bra 	$L__BB0_82;
	add.f32 	%f322, %f632, 0fBF4CCCCD;
	setp.geu.f32 	%p49, %f631, %f322;
	@%p49 bra 	$L__BB0_81;
	fma.rn.f32 	%f615, %f631, 0f00000000, 0f3F800000;
	mul.f32 	%f616, %f615, 0f3727C5AC;
	mul.f32 	%f617, %f297, 0fBF000000;
	fma.rn.f32 	%f618, %f322, %f631, %f617;
	mul.f32 	%f741, %f616, %f618;
	bra.uni 	$L__BB0_82;
$L__BB0_81:
	fma.rn.f32 	%f611, %f631, 0f00000000, 0f3F800000;
	mul.f32 	%f612, %f611, 0f3727C5AC;
	mul.f32 	%f613, %f322, %f612;
	mul.f32 	%f614, %f322, %f613;
	mul.f32 	%f741, %f614, 0f3F000000;
$L__BB0_82:
	setp.lt.u32 	%p50, %r22, 9;
	cvt.f64.f32 	%fd1, %f298;
	setp.gt.f64 	%p51, %fd1, 0d3F847AE147AE147B;
	and.pred  	%p52, %p50, %p51;
	add.s32 	%r22, %r22, 1;
	@%p52 bra 	$L__BB0_2;
	mul.wide.u32 	%rd33, %r21, 4;
	add.s64 	%rd34, %rd47, %rd33;
	st.local.f32 	[%rd34+4], %f633;
	add.s64 	%rd35, %rd45, %rd33;
	st.local.f32 	[%rd35+4], %f632;
	add.s64 	%rd36, %rd43, %rd33;
	st.local.f32 	[%rd36+4], %f631;
	add.s32 	%r21, %r21, 1;
	setp.ne.s32 	%p53, %r21, 500;
	mov.f32 	%f634, %f1;
	mov.f32 	%f635, %f2;
	mov.f32 	%f644, %f3;
	@%p53 bra 	$L__BB0_1;
	ld.param.u64 	%rd41, [_Z6kernelPfS_S__param_2];
	ld.param.u64 	%rd40, [_Z6kernelPfS_S__param_0];
	cvta.to.global.u64 	%rd37, %rd40;
	add.s64 	%rd46, %rd37, 8;
	cvta.to.global.u64 	%rd38, %rd41;
	add.s64 	%rd44, %rd38, 8;
	cvta.to.global.u64 	%rd39, %rd21;
	add.s64 	%rd42, %rd39, 8;
	mov.b32 	%r23, 0;
$L__BB0_85:
	ld.local.v4.f32 	{%f619, %f620, %f621, %f622}, [%rd47];
	st.global.f32 	[%rd46+-8], %f619;
	ld.local.v4.f32 	{%f623, %f624, %f625, %f626}, [%rd45];
	st.global.f32 	[%rd42+-8], %f623;
	ld.local.v4.f32 	{%f627, %f628, %f629, %f630}, [%rd43];
	st.global.f32 	[%rd44+-8], %f627;
	st.global.f32 	[%rd46+-4], %f620;
	st.global.f32 	[%rd42+-4], %f624;
	st.global.f32 	[%rd44+-4], %f628;
	st.global.f32 	[%rd46], %f621;
	st.global.f32 	[%rd42], %f625;
	st.global.f32 	[%rd44], %f629;
	st.global.f32 	[%rd46+4], %f622;
	st.global.f32 	[%rd42+4], %f626;
	st.global.f32 	[%rd44+4], %f630;
	add.s32 	%r23, %r23, 4;
	add.s64 	%rd47, %rd47, 16;
	add.s64 	%rd46, %rd46, 16;
	add.s64 	%rd45, %rd45, 16;
	add.s64 	%rd44, %rd44, 16;
	add.s64 	%rd43, %rd43, 16;
	add.s64 	%rd42, %rd42, 16;
	setp.ne.s32 	%p54, %r23, 500;
	@%p54 bra 	$L__BB0_85;
	ret;

}


// ===== COMPILED SASS (sm_100) =====

	.target	sm_100

	.elftype	@"ET_EXEC"


//--------------------- .note.nv.tkinfo           --------------------------
	.section	.note.nv.tkinfo,"",@"SHT_NOTE"
	.sectionflags	@"SHF_NOTE_NV_TKINFO"
	.tkinfo
        /*0018*/ 	.word	0x00000002
        /*0030*/ 	.string	""
        /*0030*/ 	.string	"ptxas"
        /*0030*/ 	.string	"Cuda compilation tools, release 13.0, V13.0.88"
        /*0030*/ 	.string	"Build cuda_13.0.r13.0/compiler.36424714_0"
        /*0030*/ 	.string	"-arch sm_100 -m 64 "



//--------------------- .note.nv.cuinfo           --------------------------
	.section	.note.nv.cuinfo,"",@"SHT_NOTE"
	.sectionflags	@"SHF_NOTE_NV_CUINFO"
        /*0018*/ 	.short	0x0002
        /*001a*/ 	.short	0x0064
        /*001c*/ 	.short	0x0082
	.zero		2


//--------------------- .nv.info                  --------------------------
	.section	.nv.info,"",@"SHT_CUDA_INFO"
	.align	4


	//----- nvinfo : EIATTR_REGCOUNT
	.align		4
        /*0000*/ 	.byte	0x04, 0x2f
        /*0002*/ 	.short	(.L_1 - .L_0)
	.align		4
.L_0:
        /*0004*/ 	.word	index@(_Z6kernelPfS_S_)
        /*0008*/ 	.word	0x00000030


	//----- nvinfo : EIATTR_FRAME_SIZE
	.align		4
.L_1:
        /*000c*/ 	.byte	0x04, 0x11
        /*000e*/ 	.short	(.L_3 - .L_2)
	.align		4
.L_2:
        /*0010*/ 	.word	index@($__internal_1_$__cuda_sm3x_div_rn_noftz_f32_slowpath)
        /*0014*/ 	.word	0x000017f0


	//----- nvinfo : EIATTR_FRAME_SIZE
	.align		4
.L_3:
        /*0018*/ 	.byte	0x04, 0x11
        /*001a*/ 	.short	(.L_5 - .L_4)
	.align		4
.L_4:
        /*001c*/ 	.word	index@($__internal_0_$__cuda_sm20_sqrt_rn_f32_slowpath)
        /*0020*/ 	.word	0x000017f0


	//----- nvinfo : EIATTR_FRAME_SIZE
	.align		4
.L_5:
        /*0024*/ 	.byte	0x04, 0x11
        /*0026*/ 	.short	(.L_7 - .L_6)
	.align		4
.L_6:
        /*0028*/ 	.word	index@(_Z6kernelPfS_S_)
        /*002c*/ 	.word	0x000017f0


	//----- nvinfo : EIATTR_MIN_STACK_SIZE
	.align		4
.L_7:
        /*0030*/ 	.byte	0x04, 0x12
        /*0032*/ 	.short	(.L_9 - .L_8)
	.align		4
.L_8:
        /*0034*/ 	.word	index@(_Z6kernelPfS_S_)
        /*0038*/ 	.word	0x000017f0
.L_9:


//--------------------- .nv.compat                --------------------------
	.section	.nv.compat,"",@"SHT_CUDA_COMPAT_INFO"
	.align	4
        /*0000*/ 	.byte	0x02, 0x09, 0x00, 0x00, 0x02, 0x02, 0x01, 0x00, 0x02, 0x05, 0x05, 0x00, 0x03, 0x07, 0x01, 0x01
        /*0010*/ 	.byte	0x02, 0x03, 0x00, 0x00, 0x02, 0x06, 0x01, 0x00, 0x04, 0x0b, 0x08, 0x00, 0x01, 0x00, 0x00, 0x00
        /*0020*/ 	.byte	0x00, 0x00, 0x00, 0x00


//--------------------- .nv.info._Z6kernelPfS_S_  --------------------------
	.section	.nv.info._Z6kernelPfS_S_,"",@"SHT_CUDA_INFO"
	.sectionflags	@""
	.align	4


	//----- nvinfo : EIATTR_CUDA_API_VERSION
	.align		4
        /*0000*/ 	.byte	0x04, 0x37
        /*0002*/ 	.short	(.L_11 - .L_10)
.L_10:
        /*0004*/ 	.word	0x00000082


	//----- nvinfo : EIATTR_KPARAM_INFO
	.align		4
.L_11:
        /*0008*/ 	.byte	0x04, 0x17
        /*000a*/ 	.short	(.L_13 - .L_12)
.L_12:
        /*000c*/ 	.word	0x00000000
        /*0010*/ 	.short	0x0002
        /*0012*/ 	.short	0x0010
        /*0014*/ 	.byte	0x00, 0xf5, 0x21, 0x00


	//----- nvinfo : EIATTR_KPARAM_INFO
	.align		4
.L_13:
        /*0018*/ 	.byte	0x04, 0x17
        /*001a*/ 	.short	(.L_15 - .L_14)
.L_14:
        /*001c*/ 	.word	0x00000000
        /*0020*/ 	.short	0x0001
        /*0022*/ 	.short	0x0008
        /*0024*/ 	.byte	0x00, 0xf5, 0x21, 0x00


	//----- nvinfo : EIATTR_KPARAM_INFO
	.align		4
.L_15:
        /*0028*/ 	.byte	0x04, 0x17
        /*002a*/ 	.short	(.L_17 - .L_16)
.L_16:
        /*002c*/ 	.word	0x00000000
        /*0030*/ 	.short	0x0000
        /*0032*/ 	.short	0x0000
        /*0034*/ 	.byte	0x00, 0xf5, 0x21, 0x00


	//----- nvinfo : EIATTR_SPARSE_MMA_MASK
	.align		4
.L_17:
        /*0038*/ 	.byte	0x03, 0x50
        /*003a*/ 	.short	0x0000


	//----- nvinfo : EIATTR_MAXREG_COUNT
	.align		4
        /*003c*/ 	.byte	0x03, 0x1b
        /*003e*/ 	.short	0x00ff


	//----- nvinfo : EIATTR_MERCURY_ISA_VERSION
	.align		4
        /*0040*/ 	.byte	0x03, 0x5f
        /*0042*/ 	.short	0x0101


	//----- nvinfo : EIATTR_VRC_CTA_INIT_COUNT
	.align		4
        /*0044*/ 	.byte	0x02, 0x4a
	.zero		1
	.zero		1


	//----- nvinfo : EIATTR_EXIT_INSTR_OFFSETS
	.align		4
        /*0048*/ 	.byte	0x04, 0x1c
        /*004a*/ 	.short	(.L_19 - .L_18)


	//   ....[0]....
.L_18:
        /*004c*/ 	.word	0x00003ea0


	//----- nvinfo : EIATTR_CRS_STACK_SIZE
	.align		4
.L_19:
        /*0050*/ 	.byte	0x04, 0x1e
        /*0052*/ 	.short	(.L_21 - .L_20)
.L_20:
        /*0054*/ 	.word	0x00000000


	//----- nvinfo : EIATTR_CBANK_PARAM_SIZE
	.align		4
.L_21:
        /*0058*/ 	.byte	0x03, 0x19
        /*005a*/ 	.short	0x0018


	//----- nvinfo : EIATTR_PARAM_CBANK
	.align		4
        /*005c*/ 	.byte	0x04, 0x0a
        /*005e*/ 	.short	(.L_23 - .L_22)
	.align		4
.L_22:
        /*0060*/ 	.word	index@(.nv.constant0._Z6kernelPfS_S_)
        /*0064*/ 	.short	0x0380
        /*0066*/ 	.short	0x0018


	//----- nvinfo : EIATTR_SW_WAR
	.align		4
.L_23:
        /*0068*/ 	.byte	0x04, 0x36
        /*006a*/ 	.short	(.L_25 - .L_24)
.L_24:
        /*006c*/ 	.word	0x00000008
.L_25:


//--------------------- .nv.callgraph             --------------------------
	.section	.nv.callgraph,"",@"SHT_CUDA_CALLGRAPH"
	.align	4
	.sectionentsize	8
	.align		4
        /*0000*/ 	.word	0x00000000
	.align		4
        /*0004*/ 	.word	0xffffffff
	.align		4
        /*0008*/ 	.word	0x00000000
	.align		4
        /*000c*/ 	.word	0xfffffffe
	.align		4
        /*0010*/ 	.word	0x00000000
	.align		4
        /*0014*/ 	.word	0xfffffffd
	.align		4
        /*0018*/ 	.word	0x00000000
	.align		4
        /*001c*/ 	.word	0xfffffffc


//--------------------- .text._Z6kernelPfS_S_     --------------------------
	.section	.text._Z6kernelPfS_S_,"ax",@progbits
	.align	128
        .global         _Z6kernelPfS_S_
        .type           _Z6kernelPfS_S_,@function
        .size           _Z6kernelPfS_S_,(.L_x_57 - _Z6kernelPfS_S_)
        .other          _Z6kernelPfS_S_,@"STO_CUDA_ENTRY STV_DEFAULT"
_Z6kernelPfS_S_:
.text._Z6kernelPfS_S_:
[----:B------:R-:W0:Y:S01]  /*0000*/  LDC R1, c[0x0][0x37c] ;  /* 0x0000df00ff017b82 */ /* 0x000e220000000800 */
[----:B------:R-:W-:Y:S01]  /*0010*/  HFMA2 R0, -RZ, RZ, 2.3125, 0 ;  /* 0x40a00000ff007431 */ /* 0x000fe200000001ff */
[----:B0-----:R-:W-:Y:S01]  /*0020*/  IADD3 R1, PT, PT, R1, -0x17f0, RZ ;  /* 0xffffe81001017810 */ /* 0x001fe20007ffe0ff */
[----:B------:R-:W-:Y:S01]  /*0030*/  HFMA2 R26, -RZ, RZ, 0, 0 ;  /* 0x00000000ff1a7431 */ /* 0x000fe200000001ff */
[----:B------:R-:W-:Y:S02]  /*0040*/  CS2R R12, SRZ ;  /* 0x00000000000c7805 */ /* 0x000fe4000001ff00 */
[----:B------:R-:W-:Y:S02]  /*0050*/  CS2R R14, SRZ ;  /* 0x00000000000e7805 */ /* 0x000fe4000001ff00 */
[----:B------:R-:W-:Y:S01]  /*0060*/  R2UR UR22, R1 ;  /* 0x00000000011672ca */ /* 0x000fe200000e0000 */
[----:B------:R0:W-:Y:S01]  /*0070*/  STL [R1+0x80], RZ ;  /* 0x000080ff01007387 */ /* 0x0001e20000100800 */
[----:B------:R-:W-:Y:S01]  /*0080*/  MOV R5, RZ ;  /* 0x000000ff00057202 */ /* 0x000fe20000000f00 */
[----:B------:R-:W1:Y:S02]  /*0090*/  LDCU.64 UR18, c[0x0][0x358] ;  /* 0x00006b00ff1277ac */ /* 0x000e640008000a00 */
[----:B------:R0:W-:Y:S01]  /*00a0*/  STL [R1+0x1020], RZ ;  /* 0x001020ff01007387 */ /* 0x0001e20000100800 */
[----:B------:R-:W-:Y:S01]  /*00b0*/  UMOV UR4, URZ ;  /* 0x000000ff00047c82 */ /* 0x000fe20008000000 */
[----:B------:R-:W-:-:S02]  /*00c0*/  UMOV UR10, 0x40a00000 ;  /* 0x40a00000000a7882 */ /* 0x000fc40000000000 */
[----:B------:R0:W-:Y:S01]  /*00d0*/  STL [R1+0x850], R0 ;  /* 0x0008500001007387 */ /* 0x0001e20000100800 */
[----:B------:R-:W-:Y:S01]  /*00e0*/  UMOV UR5, URZ ;  /* 0x000000ff00057c82 */ /* 0x000fe20008000000 */
[----:B------:R-:W-:Y:S01]  /*00f0*/  UMOV UR6, URZ ;  /* 0x000000ff00067c82 */ /* 0x000fe20008000000 */
[----:B------:R-:W-:Y:S01]  /*0100*/  UMOV UR7, URZ ;  /* 0x000000ff00077c82 */ /* 0x000fe20008000000 */
[----:B------:R-:W-:Y:S01]  /*0110*/  UMOV UR11, 0x40a00000 ;  /* 0x40a00000000b7882 */ /* 0x000fe20000000000 */
[----:B------:R-:W-:Y:S01]  /*0120*/  UMOV UR8, URZ ;  /* 0x000000ff00087c82 */ /* 0x000fe20008000000 */
[----:B------:R-:W-:-:S05]  /*0130*/  UMOV UR9, URZ ;  /* 0x000000ff00097c82 */ /* 0x000fca0008000000 */
.L_x_44:
[----:B------:R-:W-:Y:S01]  /*0140*/  UMOV UR12, UR6 ;  /* 0x00000006000c7c82 */ /* 0x000fe20008000000 */
[----:B------:R-:W-:Y:S01]  /*0150*/  UMOV UR13, UR10 ;  /* 0x0000000a000d7c82 */ /* 0x000fe20008000000 */
[----:B------:R-:W-:Y:S01]  /*0160*/  UMOV UR14, UR5 ;  /* 0x00000005000e7c82 */ /* 0x000fe20008000000 */
[----:B--23--:R-:W-:-:S05]  /*0170*/  UMOV UR21, 0x1 ;  /* 0x0000000100157882 */ /* 0x00cfca0000000000 */
.L_x_43:
[C---:B------:R-:W-:Y:S01]  /*0180*/  FADD R2, R0.reuse, -UR5 ;  /* 0x8000000500027e21 */ /* 0x040fe20008000000 */
[----:B------:R-:W-:Y:S01]  /*0190*/  MOV R3, UR5 ;  /* 0x0000000500037c02 */ /* 0x000fe20008000f00 */
[----:B------:R-:W-:Y:S01]  /*01a0*/  FADD R6, R0, -UR6 ;  /* 0x8000000600067e21 */ /* 0x000fe20008000000 */
[----:B------:R-:W-:Y:S01]  /*01b0*/  MOV R4, UR6 ;  /* 0x0000000600047c02 */ /* 0x000fe20008000f00 */
[----:B------:R-:W-:Y:S01]  /*01c0*/  UMOV UR20, UR8 ;  /* 0x0000000800147c82 */ /* 0x000fe20008000000 */
[----:B------:R-:W-:Y:S01]  /*01d0*/  FSETP.GEU.AND P5, PT, R2, 0.80000001192092895508, PT ;  /* 0x3f4ccccd0200780b */ /* 0x000fe20003fae000 */
[----:B------:R-:W-:Y:S01]  /*01e0*/  HFMA2 R29, -RZ, RZ, 0, 0 ;  /* 0x00000000ff1d7431 */ /* 0x000fe200000001ff */
[----:B------:R-:W-:Y:S01]  /*01f0*/  FSETP.GEU.AND P0, PT, R3, 0.80000001192092895508, PT ;  /* 0x3f4ccccd0300780b */ /* 0x000fe20003f0e000 */
[----:B------:R-:W-:Y:S01]  /*0200*/  FADD R3, R0, -UR10 ;  /* 0x8000000a00037e21 */ /* 0x000fe20008000000 */
[----:B------:R-:W-:Y:S01]  /*0210*/  MOV R7, UR10 ;  /* 0x0000000a00077c02 */ /* 0x000fe20008000f00 */
[----:B------:R-:W-:Y:S01]  /*0220*/  HFMA2 R16, -RZ, RZ, 0, 0 ;  /* 0x00000000ff107431 */ /* 0x000fe200000001ff */
[----:B------:R-:W-:-:S02]  /*0230*/  FSETP.GEU.AND P1, PT, R4, 0.80000001192092895508, PT ;  /* 0x3f4ccccd0400780b */ /* 0x000fc40003f2e000 */
[----:B------:R-:W-:Y:S02]  /*0240*/  CS2R R20, SRZ ;  /* 0x0000000000147805 */ /* 0x000fe4000001ff00 */
[----:B------:R-:W-:Y:S02]  /*0250*/  FSETP.GEU.AND P2, PT, R7, 0.80000001192092895508, PT ;  /* 0x3f4ccccd0700780b */ /* 0x000fe40003f4e000 */
[----:B------:R-:W-:Y:S02]  /*0260*/  FSETP.GEU.AND P3, PT, R6, 0.80000001192092895508, PT ;  /* 0x3f4ccccd0600780b */ /* 0x000fe40003f6e000 */
[----:B------:R-:W-:Y:S02]  /*0270*/  FSETP.GEU.AND P4, PT, R3, 0.80000001192092895508, PT ;  /* 0x3f4ccccd0300780b */ /* 0x000fe40003f8e000 */
[----:B------:R-:W-:Y:S02]  /*0280*/  MOV R19, RZ ;  /* 0x000000ff00137202 */ /* 0x000fe40000000f00 */
[----:B------:R-:W-:Y:S01]  /*0290*/  MOV R22, RZ ;  /* 0x000000ff00167202 */ /* 0x000fe20000000f00 */
[----:B---3--:R-:W-:Y:S08]  /*02a0*/  @!P5 BRA `(.L_x_0) ;  /* 0x000000000018d947 */ /* 0x008ff00003800000 */
[----:B------:R-:W-:-:S05]  /*02b0*/  FADD R7, R2, -0.80000001192092895508 ;  /* 0xbf4ccccd02077421 */ /* 0x000fca0000000000 */
[----:B------:R-:W-:-:S13]  /*02c0*/  FSETP.GEU.AND P6, PT, R6, R7, PT ;  /* 0x000000070600720b */ /* 0x000fda0003fce000 */
[----:B------:R-:W-:Y:S01]  /*02d0*/  @P6 FMUL R4, R7, 1.9999999494757503271e-05 ;  /* 0x37a7c5ac07046820 */ /* 0x000fe20000400000 */
[----:B------:R-:W-:Y:S01]  /*02e0*/  @P6 FFMA R7, RZ, R6, 1 ;  /* 0x3f800000ff076423 */ /* 0x000fe20000000006 */
[----:B------:R-:W-:-:S03]  /*02f0*/  @!P6 FMUL R22, R6, 1.9999999494757503271e-05 ;  /* 0x37a7c5ac0616e820 */ /* 0x000fc60000400000 */
[----:B------:R-:W-:-:S07]  /*0300*/  @P6 FMUL R22, R4, R7 ;  /* 0x0000000704166220 */ /* 0x000fce0000400000 */
.L_x_0:
[----:B------:R-:W-:Y:S05]  /*0310*/  @!P5 BRA `(.L_x_1) ;  /* 0x000000000018d947 */ /* 0x000fea0003800000 */
[----:B------:R-:W-:-:S05]  /*0320*/  FADD R7, R2, -0.80000001192092895508 ;  /* 0xbf4ccccd02077421 */ /* 0x000fca0000000000 */
[----:B------:R-:W-:-:S13]  /*0330*/  FSETP.GEU.AND P5, PT, R6, R7, PT ;  /* 0x000000070600720b */ /* 0x000fda0003fae000 */
[----:B------:R-:W-:Y:S01]  /*0340*/  @!P5 FADD R21, -R6, R7 ;  /* 0x000000070615d221 */ /* 0x000fe20000000100 */
[----:B------:R-:W-:-:S03]  /*0350*/  @P5 FMUL R4, RZ, R7 ;  /* 0x00000007ff045220 */ /* 0x000fc60000400000 */
[----:B------:R-:W-:Y:S01]  /*0360*/  @!P5 FMUL R21, R21, 1.9999999494757503271e-05 ;  /* 0x37a7c5ac1515d820 */ /* 0x000fe20000400000 */
[----:B------:R-:W-:-:S07]  /*0370*/  @P5 FMUL R21, R7, R4 ;  /* 0x0000000407155220 */ /* 0x000fce0000400000 */
.L_x_1:
[----:B------:R-:W-:Y:S05]  /*0380*/  @!P0 BRA `(.L_x_2) ;  /* 0x0000000000248947 */ /* 0x000fea0003800000 */
[----:B------:R-:W-:Y:S02]  /*0390*/  MOV R4, UR5 ;  /* 0x0000000500047c02 */ /* 0x000fe40008000f00 */
[----:B------:R-:W-:Y:S02]  /*03a0*/  MOV R7, UR6 ;  /* 0x0000000600077c02 */ /* 0x000fe40008000f00 */
[----:B------:R-:W-:Y:S01]  /*03b0*/  MOV R29, UR6 ;  /* 0x00000006001d7c02 */ /* 0x000fe20008000f00 */
[----:B------:R-:W-:-:S05]  /*03c0*/  FADD R4, R4, -0.80000001192092895508 ;  /* 0xbf4ccccd04047421 */ /* 0x000fca0000000000 */
[----:B------:R-:W-:-:S13]  /*03d0*/  FSETP.LEU.AND P5, PT, R4, UR6, PT ;  /* 0x0000000604007c0b */ /* 0x000fda000bfab000 */
[----:B------:R-:W-:Y:S01]  /*03e0*/  @P5 FMUL R4, R4, 9.9999997473787516356e-06 ;  /* 0x3727c5ac04045820 */ /* 0x000fe20000400000 */
[----:B------:R-:W-:Y:S01]  /*03f0*/  @P5 FFMA R7, RZ, R7, 1 ;  /* 0x3f800000ff075423 */ /* 0x000fe20000000007 */
[----:B------:R-:W-:-:S03]  /*0400*/  @!P5 FMUL R29, R29, 9.9999997473787516356e-06 ;  /* 0x3727c5ac1d1dd820 */ /* 0x000fc60000400000 */
[----:B------:R-:W-:-:S07]  /*0410*/  @P5 FMUL R29, R4, R7 ;  /* 0x00000007041d5220 */ /* 0x000fce0000400000 */
.L_x_2:
[----:B------:R-:W-:Y:S05]  /*0420*/  @!P0 BRA `(.L_x_3) ;  /* 0x00000000002c8947 */ /* 0x000fea0003800000 */
[----:B------:R-:W-:Y:S02]  /*0430*/  MOV R4, UR5 ;  /* 0x0000000500047c02 */ /* 0x000fe40008000f00 */
[----:B------:R-:W-:Y:S02]  /*0440*/  MOV R7, UR5 ;  /* 0x0000000500077c02 */ /* 0x000fe40008000f00 */
[----:B------:R-:W-:Y:S01]  /*0450*/  MOV R9, UR6 ;  /* 0x0000000600097c02 */ /* 0x000fe20008000f00 */
[----:B------:R-:W-:Y:S02]  /*0460*/  FADD R4, R4, 0.80000001192092895508 ;  /* 0x3f4ccccd04047421 */ /* 0x000fe40000000000 */
[----:B------:R-:W-:-:S03]  /*0470*/  FADD R7, R7, -0.80000001192092895508 ;  /* 0xbf4ccccd07077421 */ /* 0x000fc60000000000 */
[----:B------:R-:W-:-:S13]  /*0480*/  FSETP.LEU.AND P0, PT, R4, UR6, PT ;  /* 0x0000000604007c0b */ /* 0x000fda000bf0b000 */
[----:B------:R-:W-:Y:S01]  /*0490*/  @!P0 FFMA R9, RZ, R9, 1 ;  /* 0x3f800000ff098423 */ /* 0x000fe20000000009 */
[----:B------:R-:W-:Y:S01]  /*04a0*/  @!P0 FMUL R20, R7, 9.9999997473787516356e-06 ;  /* 0x3727c5ac07148820 */ /* 0x000fe20000400000 */
[----:B------:R-:W-:-:S03]  /*04b0*/  @P0 FMUL R4, RZ, R7 ;  /* 0x00000007ff040220 */ /* 0x000fc60000400000 */
[----:B------:R-:W-:Y:S01]  /*04c0*/  @!P0 FMUL R20, R9, R20 ;  /* 0x0000001409148220 */ /* 0x000fe20000400000 */
[----:B------:R-:W-:-:S07]  /*04d0*/  @P0 FMUL R20, R4, R7 ;  /* 0x0000000704140220 */ /* 0x000fce0000400000 */
.L_x_3:
[----:B------:R-:W-:Y:S05]  /*04e0*/  @!P3 BRA `(.L_x_4) ;  /* 0x000000000018b947 */ /* 0x000fea0003800000 */
[----:B------:R-:W-:-:S05]  /*04f0*/  FADD R4, R6, -0.80000001192092895508 ;  /* 0xbf4ccccd06047421 */ /* 0x000fca0000000000 */
[----:B------:R-:W-:-:S13]  /*0500*/  FSETP.GEU.AND P0, PT, R3, R4, PT ;  /* 0x000000040300720b */ /* 0x000fda0003f0e000 */
[----:B------:R-:W-:Y:S01]  /*0510*/  @P0 FMUL R4, R4, 1.9999999494757503271e-05 ;  /* 0x37a7c5ac04040820 */ /* 0x000fe20000400000 */
[----:B------:R-:W-:Y:S01]  /*0520*/  @P0 FFMA R7, RZ, R3, 1 ;  /* 0x3f800000ff070423 */ /* 0x000fe20000000003 */
[----:B------:R-:W-:-:S03]  /*0530*/  @!P0 FMUL R19, R3, 1.9999999494757503271e-05 ;  /* 0x37a7c5ac03138820 */ /* 0x000fc60000400000 */
[----:B------:R-:W-:-:S07]  /*0540*/  @P0 FMUL R19, R4, R7 ;  /* 0x0000000704130220 */ /* 0x000fce0000400000 */
.L_x_4:
[----:B------:R-:W-:Y:S05]  /*0550*/  @!P3 BRA `(.L_x_5) ;  /* 0x000000000018b947 */ /* 0x000fea0003800000 */
[----:B------:R-:W-:-:S05]  /*0560*/  FADD R6, R6, -0.80000001192092895508 ;  /* 0xbf4ccccd06067421 */ /* 0x000fca0000000000 */
[----:B------:R-:W-:-:S13]  /*0570*/  FSETP.GEU.AND P0, PT, R3, R6, PT ;  /* 0x000000060300720b */ /* 0x000fda0003f0e000 */
[----:B------:R-:W-:Y:S01]  /*0580*/  @!P0 FADD R16, -R3, R6 ;  /* 0x0000000603108221 */ /* 0x000fe20000000100 */
[----:B------:R-:W-:-:S03]  /*0590*/  @P0 FMUL R4, RZ, R6 ;  /* 0x00000006ff040220 */ /* 0x000fc60000400000 */
[----:B------:R-:W-:Y:S01]  /*05a0*/  @!P0 FMUL R16, R16, 1.9999999494757503271e-05 ;  /* 0x37a7c5ac10108820 */ /* 0x000fe20000400000 */
[----:B------:R-:W-:-:S07]  /*05b0*/  @P0 FMUL R16, R6, R4 ;  /* 0x0000000406100220 */ /* 0x000fce0000400000 */
.L_x_5:
[----:B------:R-:W-:Y:S01]  /*05c0*/  HFMA2 R33, -RZ, RZ, 0, 0 ;  /* 0x00000000ff217431 */ /* 0x000fe200000001ff */
[----:B------:R-:W-:Y:S01]  /*05d0*/  MOV R17, RZ ;  /* 0x000000ff00117202 */ /* 0x000fe20000000f00 */
[----:B------:R-:W-:Y:S01]  /*05e0*/  HFMA2 R23, -RZ, RZ, 0, 0 ;  /* 0x00000000ff177431 */ /* 0x000fe200000001ff */
[----:B------:R-:W-:Y:S01]  /*05f0*/  MOV R28, RZ ;  /* 0x000000ff001c7202 */ /* 0x000fe20000000f00 */
[----:B------:R-:W-:Y:S01]  /*0600*/  HFMA2 R30, -RZ, RZ, 0, 0 ;  /* 0x00000000ff1e7431 */ /* 0x000fe200000001ff */
[----:B------:R-:W-:Y:S06]  /*0610*/  @!P1 BRA `(.L_x_6) ;  /* 0x0000000000249947 */ /* 0x000fec0003800000 */
        /* <DEDUP_REMOVED lines=9> */
.L_x_6:
        /* <DEDUP_REMOVED lines=12> */
.L_x_7:
[----:B------:R-:W-:Y:S05]  /*0770*/  @!P4 BRA `(.L_x_8) ;  /* 0x000000000018c947 */ /* 0x000fea0003800000 */
[----:B------:R-:W-:-:S05]  /*0780*/  FADD R7, R3, -0.80000001192092895508 ;  /* 0xbf4ccccd03077421 */ /* 0x000fca0000000000 */
[----:B------:R-:W-:-:S13]  /*0790*/  FSETP.GEU.AND P0, PT, R2, R7, PT ;  /* 0x000000070200720b */ /* 0x000fda0003f0e000 */
[----:B------:R-:W-:Y:S01]  /*07a0*/  @P0 FMUL R4, R7, 1.9999999494757503271e-05 ;  /* 0x37a7c5ac07040820 */ /* 0x000fe20000400000 */
[----:B------:R-:W-:Y:S01]  /*07b0*/  @P0 FFMA R7, RZ, R2, 1 ;  /* 0x3f800000ff070423 */ /* 0x000fe20000000002 */
[----:B------:R-:W-:-:S03]  /*07c0*/  @!P0 FMUL R17, R2, 1.9999999494757503271e-05 ;  /* 0x37a7c5ac02118820 */ /* 0x000fc60000400000 */
[----:B------:R-:W-:-:S07]  /*07d0*/  @P0 FMUL R17, R4, R7 ;  /* 0x0000000704110220 */ /* 0x000fce0000400000 */
.L_x_8:
[----:B------:R-:W-:Y:S05]  /*07e0*/  @!P4 BRA `(.L_x_9) ;  /* 0x000000000018c947 */ /* 0x000fea0003800000 */
[----:B------:R-:W-:-:S05]  /*07f0*/  FADD R7, R3, -0.80000001192092895508 ;  /* 0xbf4ccccd03077421 */ /* 0x000fca0000000000 */
[----:B------:R-:W-:-:S13]  /*0800*/  FSETP.GEU.AND P0, PT, R2, R7, PT ;  /* 0x000000070200720b */ /* 0x000fda0003f0e000 */
[----:B------:R-:W-:Y:S01]  /*0810*/  @!P0 FADD R2, -R2, R7 ;  /* 0x0000000702028221 */ /* 0x000fe20000000100 */
[----:B------:R-:W-:-:S03]  /*0820*/  @P0 FMUL R3, RZ, R7 ;  /* 0x00000007ff030220 */ /* 0x000fc60000400000 */
[----:B------:R-:W-:Y:S01]  /*0830*/  @!P0 FMUL R23, R2, 1.9999999494757503271e-05 ;  /* 0x37a7c5ac02178820 */ /* 0x000fe20000400000 */
[----:B------:R-:W-:-:S07]  /*0840*/  @P0 FMUL R23, R7, R3 ;  /* 0x0000000307170220 */ /* 0x000fce0000400000 */
.L_x_9:
[----:B------:R-:W-:Y:S01]  /*0850*/  MOV R18, RZ ;  /* 0x000000ff00127202 */ /* 0x000fe20000000f00 */
        /* <DEDUP_REMOVED lines=10> */
.L_x_10:
        /* <DEDUP_REMOVED lines=12> */
.L_x_11:
[----:B------:R-:W-:Y:S01]  /*09c0*/  FADD R2, R21, R22 ;  /* 0x0000001615027221 */ /* 0x000fe20000000000 */
[--C-:B------:R-:W-:Y:S01]  /*09d0*/  FADD R24, R16, R19.reuse ;  /* 0x0000001310187221 */ /* 0x100fe20000000000 */
[----:B------:R-:W-:Y:S01]  /*09e0*/  HFMA2 R8, -RZ, RZ, 1.875, 0 ;  /* 0x3f800000ff087431 */ /* 0x000fe200000001ff */
[----:B------:R-:W-:Y:S01]  /*09f0*/  MOV R9, RZ ;  /* 0x000000ff00097202 */ /* 0x000fe20000000f00 */
[----:B------:R-:W-:Y:S01]  /*0a00*/  FADD R3, R2, R19 ;  /* 0x0000001302037221 */ /* 0x000fe20000000000 */
[----:B------:R-:W-:Y:S01]  /*0a10*/  HFMA2 R7, -RZ, RZ, 2.3125, 0 ;  /* 0x40a00000ff077431 */ /* 0x000fe200000001ff */
[----:B------:R-:W-:Y:S02]  /*0a20*/  CS2R R10, SRZ ;  /* 0x00000000000a7805 */ /* 0x000fe4000001ff00 */
[----:B------:R-:W-:Y:S01]  /*0a30*/  MOV R6, RZ ;  /* 0x000000ff00067202 */ /* 0x000fe20000000f00 */
[----:B------:R-:W-:Y:S01]  /*0a40*/  FADD R4, R3, R16 ;  /* 0x0000001003047221 */ /* 0x000fe20000000000 */
[--C-:B------:R-:W-:Y:S01]  /*0a50*/  FADD R3, -R13, -R12.reuse ;  /* 0x8000000c0d037221 */ /* 0x100fe20000000100 */
[----:B------:R-:W-:Y:S01]  /*0a60*/  FADD R25, R15, -R12 ;  /* 0x8000000c0f197221 */ /* 0x000fe20000000000 */
[----:B------:R2:W-:Y:S01]  /*0a70*/  STL.128 [R1+0x60], R8 ;  /* 0x0000600801007387 */ /* 0x0005e20000100c00 */
[----:B------:R-:W-:Y:S01]  /*0a80*/  FADD R4, R4, R17 ;  /* 0x0000001104047221 */ /* 0x000fe20000000000 */
[--C-:B------:R-:W-:Y:S01]  /*0a90*/  FADD R3, R3, -R14.reuse ;  /* 0x8000000e03037221 */ /* 0x100fe20000000000 */
[----:B------:R-:W-:Y:S01]  /*0aa0*/  FADD R13, R26, -R13 ;  /* 0x8000000d1a0d7221 */ /* 0x000fe20000000000 */
[----:B------:R3:W-:Y:S01]  /*0ab0*/  STL.64 [R1+0x70], R6 ;  /* 0x0000700601007387 */ /* 0x0007e20000100a00 */
[----:B------:R-:W-:Y:S01]  /*0ac0*/  FADD R4, R4, R23 ;  /* 0x0000001704047221 */ /* 0x000fe20000000000 */
[----:B------:R-:W-:Y:S01]  /*0ad0*/  FADD R15, R5, -R14 ;  /* 0x8000000e050f7221 */ /* 0x000fe20000000000 */
[----:B------:R-:W-:Y:S01]  /*0ae0*/  FADD R12, R29, R22 ;  /* 0x000000161d0c7221 */ /* 0x000fe20000000000 */
[C---:B------:R-:W-:Y:S01]  /*0af0*/  FFMA R5, R2.reuse, R0, R25 ;  /* 0x0000000002057223 */ /* 0x040fe20000000019 */
[--C-:B------:R-:W-:Y:S01]  /*0b00*/  FADD R26, -R33, -R16.reuse ;  /* 0x80000010211a7221 */ /* 0x100fe20000000100 */
[----:B------:R-:W-:Y:S01]  /*0b10*/  FSETP.GT.AND P0, PT, |R2|, |R4|, PT ;  /* 0x400000040200720b */ /* 0x000fe20003f04200 */
[-C--:B------:R-:W-:Y:S01]  /*0b20*/  FFMA R3, R4, R0.reuse, R3 ;  /* 0x0000000004037223 */ /* 0x080fe20000000003 */
[----:B------:R-:W-:Y:S01]  /*0b30*/  FFMA R5, R12, -UR5, R5 ;  /* 0x800000050c057c23 */ /* 0x000fe20008000005 */
[----:B------:R-:W-:Y:S01]  /*0b40*/  FADD R25, -R30, -R19 ;  /* 0x800000131e197221 */ /* 0x000fe20000000100 */
[----:B------:R-:W-:Y:S01]  /*0b50*/  FADD R26, R26, -0.00090000004274770617485 ;  /* 0xba6bedfb1a1a7421 */ /* 0x000fe20000000000 */
[--C-:B------:R-:W-:Y:S01]  /*0b60*/  FADD R12, R18, R17.reuse ;  /* 0x00000011120c7221 */ /* 0x100fe20000000000 */
[----:B--2---:R-:W-:Y:S01]  /*0b70*/  FADD R10, R23, R17 ;  /* 0x00000011170a7221 */ /* 0x004fe20000000000 */
[--C-:B---3--:R-:W-:Y:S01]  /*0b80*/  FADD R6, R19, R21.reuse ;  /* 0x0000001513067221 */ /* 0x108fe20000000000 */
[----:B------:R-:W-:Y:S01]  /*0b90*/  FADD R8, R20, R21 ;  /* 0x0000001514087221 */ /* 0x000fe20000000000 */
[----:B------:R-:W-:Y:S01]  /*0ba0*/  FADD R14, R30, R19 ;  /* 0x000000131e0e7221 */ /* 0x000fe20000000000 */
[-C--:B------:R-:W-:Y:S01]  /*0bb0*/  FFMA R15, R10, R0.reuse, R15 ;  /* 0x000000000a0f7223 */ /* 0x080fe2000000000f */
[----:B------:R-:W-:Y:S01]  /*0bc0*/  FFMA R3, R6, -UR6, R3 ;  /* 0x8000000606037c23 */ /* 0x000fe20008000003 */
[--C-:B------:R-:W-:Y:S01]  /*0bd0*/  FADD R6, R17, R16.reuse ;  /* 0x0000001011067221 */ /* 0x100fe20000000000 */
[----:B------:R-:W-:Y:S01]  /*0be0*/  VOTEU.ANY UP0, P0 ;  /* 0x0000000000ff7886 */ /* 0x000fe20000000100 */
[----:B------:R-:W-:Y:S01]  /*0bf0*/  PLOP3.LUT P0, PT, PT, PT, UP0, 0x80, 0x8 ;  /* 0x000000000008781c */ /* 0x000fe20003f0f008 */
[----:B------:R-:W-:Y:S01]  /*0c00*/  USEL UR8, URZ, 0x1, !UP0 ;  /* 0x00000001ff087887 */ /* 0x000fe2000c000000 */
[----:B------:R-:W-:Y:S01]  /*0c10*/  FFMA R13, R24, R0, R13 ;  /* 0x00000000180d7223 */ /* 0x000fe2000000000d */
[----:B------:R-:W-:Y:S01]  /*0c20*/  FFMA R31, R8, -UR6, R5 ;  /* 0x80000006081f7c23 */ /* 0x000fe20008000005 */
[----:B------:R-:W-:Y:S01]  /*0c30*/  FSEL R27, R2, R4, P0 ;  /* 0x00000004021b7208 */ /* 0x000fe20000000000 */
[----:B------:R-:W-:Y:S01]  /*0c40*/  FFMA R12, R12, -UR10, R15 ;  /* 0x8000000a0c0c7c23 */ /* 0x000fe2000800000f */
[----:B------:R-:W-:Y:S01]  /*0c50*/  FADD R5, R28, R23 ;  /* 0x000000171c057221 */ /* 0x000fe20000000000 */
[----:B------:R-:W-:Y:S01]  /*0c60*/  FFMA R13, R14, -UR6, R13 ;  /* 0x800000060e0d7c23 */ /* 0x000fe2000800000d */
[----:B------:R-:W-:Y:S01]  /*0c70*/  FSETP.GT.AND P0, PT, |R24|, |R27|, PT ;  /* 0x4000001b1800720b */ /* 0x000fe20003f04200 */
[----:B------:R-:W-:Y:S01]  /*0c80*/  FADD R8, R33, R16 ;  /* 0x0000001021087221 */ /* 0x000fe20000000000 */
[----:B------:R-:W-:Y:S01]  /*0c90*/  FFMA R15, R5, -UR5, R12 ;  /* 0x80000005050f7c23 */ /* 0x000fe2000800000c */
[----:B------:R-:W-:Y:S01]  /*0ca0*/  MOV R9, UR11 ;  /* 0x0000000b00097c02 */ /* 0x000fe20008000f00 */
[----:B------:R-:W-:Y:S01]  /*0cb0*/  HFMA2 R30, -RZ, RZ, 0, 0 ;  /* 0x00000000ff1e7431 */ /* 0x000fe200000001ff */
[----:B------:R-:W-:Y:S01]  /*0cc0*/  MOV R12, UR7 ;  /* 0x00000007000c7c02 */ /* 0x000fe20008000f00 */
[----:B------:R-:W-:Y:S01]  /*0cd0*/  FFMA R8, R8, -UR10, R13 ;  /* 0x8000000a08087c23 */ /* 0x000fe2000800000d */
[----:B------:R-:W-:Y:S01]  /*0ce0*/  FADD R13, -R28, -R23 ;  /* 0x800000171c0d7221 */ /* 0x000fe20000000100 */
[----:B------:R-:W-:-:S02]  /*0cf0*/  HFMA2 R14, -RZ, RZ, 0, 0 ;  /* 0x00000000ff0e7431 */ /* 0x000fc400000001ff */
[----:B------:R-:W-:Y:S01]  /*0d00*/  FADD R29, -R29, -R22 ;  /* 0x800000161d1d7221 */ /* 0x000fe20000000100 */
[----:B------:R-:W-:Y:S01]  /*0d10*/  FADD R5, -R19, -R21 ;  /* 0x8000001513057221 */ /* 0x000fe20000000100 */
[----:B------:R-:W-:Y:S01]  /*0d20*/  FFMA R9, R9, -0.00090000004274770617485, R8 ;  /* 0xba6bedfb09097823 */ /* 0x000fe20000000008 */
[----:B------:R-:W-:Y:S01]  /*0d30*/  FFMA R15, R12, -0.00090000004274770617485, R15 ;  /* 0xba6bedfb0c0f7823 */ /* 0x000fe2000000000f */
[----:B------:R-:W-:Y:S01]  /*0d40*/  VOTEU.ANY UP1, P0 ;  /* 0x0000000000ff7886 */ /* 0x000fe20000020100 */
[----:B------:R-:W-:Y:S01]  /*0d50*/  PLOP3.LUT P0, PT, PT, PT, UP1, 0x80, 0x8 ;  /* 0x000000000008781c */ /* 0x000fe20003f0f018 */
[----:B------:R-:W-:Y:S01]  /*0d60*/  USEL UR8, UR8, 0x2, !UP1 ;  /* 0x0000000208087887 */ /* 0x000fe2000c800000 */
[----:B------:R-:W-:Y:S01]  /*0d70*/  MOV R28, RZ ;  /* 0x000000ff001c7202 */ /* 0x000fe20000000f00 */
[----:B------:R-:W-:Y:S01]  /*0d80*/  FADD R12, -R18, -R17 ;  /* 0x80000011120c7221 */ /* 0x000fe20000000100 */
[----:B------:R-:W-:Y:S01]  /*0d90*/  FSEL R7, R24, R27, P0 ;  /* 0x0000001b18077208 */ /* 0x000fe20000000000 */
[----:B------:R-:W-:Y:S01]  /*0da0*/  HFMA2 R27, -RZ, RZ, 0, 0 ;  /* 0x00000000ff1b7431 */ /* 0x000fe200000001ff */
[----:B------:R-:W-:Y:S01]  /*0db0*/  MOV R8, RZ ;  /* 0x000000ff00087202 */ /* 0x000fe20000000f00 */
[----:B------:R-:W-:Y:S01]  /*0dc0*/  FADD R13, R13, -0.00090000004274770617485 ;  /* 0xba6bedfb0d0d7421 */ /* 0x000fe20000000000 */
[----:B------:R-:W-:-:S03]  /*0dd0*/  FSETP.GT.AND P0, PT, |R10|, |R7|, PT ;  /* 0x400000070a00720b */ /* 0x000fc60003f04200 */
[----:B------:R-:W-:Y:S04]  /*0de0*/  STL.128 [R1+0x40], R8 ;  /* 0x0000400801007387 */ /* 0x000fe80000100c00 */
[----:B------:R2:W-:Y:S04]  /*0df0*/  STL.128 [R1+0x30], R24 ;  /* 0x0000301801007387 */ /* 0x0005e80000100c00 */
[----:B------:R-:W-:Y:S02]  /*0e00*/  STL.128 [R1+0x50], R12 ;  /* 0x0000500c01007387 */ /* 0x000fe40000100c00 */
[----:B------:R-:W-:Y:S01]  /*0e10*/  VOTEU.ANY UP2, P0 ;  /* 0x0000000000ff7886 */ /* 0x000fe20000040100 */
[----:B------:R-:W-:Y:S01]  /*0e20*/  PLOP3.LUT P0, PT, PT, PT, UP2, 0x80, 0x8 ;  /* 0x000000000008781c */ /* 0x000fe20003f0f028 */
[----:B------:R-:W-:-:S03]  /*0e30*/  USEL UR8, UR8, 0x3, !UP2 ;  /* 0x0000000308087887 */ /* 0x000fc6000d000000 */
[----:B------:R-:W-:-:S04]  /*0e40*/  FSEL R7, R10, R7, P0 ;  /* 0x000000070a077208 */ /* 0x000fc80000000000 */
[----:B------:R-:W-:Y:S01]  /*0e50*/  FSETP.GEU.AND P0, PT, |R7|, 1, PT ;  /* 0x3f8000000700780b */ /* 0x000fe20003f0e200 */
[----:B--2---:R-:W-:Y:S01]  /*0e60*/  FFMA R27, R6, -UR10, R3 ;  /* 0x8000000a061b7c23 */ /* 0x004fe20008000003 */
[----:B------:R-:W-:Y:S01]  /*0e70*/  FADD R3, -R20, -R21 ;  /* 0x8000001514037221 */ /* 0x000fe20000000100 */
[----:B------:R-:W-:Y:S01]  /*0e80*/  MOV R6, UR9 ;  /* 0x0000000900067c02 */ /* 0x000fe20008000f00 */
[----:B------:R-:W-:Y:S01]  /*0e90*/  FADD R7, -R23, -R22 ;  /* 0x8000001617077221 */ /* 0x000fe20000000100 */
[----:B------:R-:W-:Y:S01]  /*0ea0*/  MOV R20, 0x3f800000 ;  /* 0x3f80000000147802 */ /* 0x000fe20000000f00 */
[----:B------:R-:W-:Y:S01]  /*0eb0*/  FADD R3, R3, -0.00090000004274770617485 ;  /* 0xba6bedfb03037421 */ /* 0x000fe20000000000 */
[----:B------:R-:W-:Y:S01]  /*0ec0*/  MOV R22, R2 ;  /* 0x0000000200167202 */ /* 0x000fe20000000f00 */
[----:B------:R-:W-:Y:S01]  /*0ed0*/  FFMA R31, R6, -0.00090000004274770617485, R31 ;  /* 0xba6bedfb061f7823 */ /* 0x000fe2000000001f */
[----:B------:R-:W-:Y:S01]  /*0ee0*/  FFMA R21, R10, -UR5, R27 ;  /* 0x800000050a157c23 */ /* 0x000fe2000800001b */
[----:B------:R-:W-:Y:S01]  /*0ef0*/  FADD R6, -R17, -R16 ;  /* 0x8000001011067221 */ /* 0x000fe20000000100 */
[----:B------:R-:W-:-:S02]  /*0f00*/  MOV R23, R3 ;  /* 0x0000000300177202 */ /* 0x000fc40000000f00 */
[----:B------:R-:W-:Y:S01]  /*0f10*/  VOTEU.ANY UP0, P0 ;  /* 0x0000000000ff7886 */ /* 0x000fe20000000100 */
[----:B------:R-:W-:Y:S01]  /*0f20*/  USEL UR8, UR8, 0x4, UP0 ;  /* 0x0000000408087887 */ /* 0x000fe20008000000 */
[----:B------:R-:W-:Y:S03]  /*0f30*/  STL.128 [R1+0x20], R28 ;  /* 0x0000201c01007387 */ /* 0x000fe60000100c00 */
[----:B------:R-:W-:Y:S01]  /*0f40*/  UISETP.NE.AND UP0, UPT, UR8, URZ, UPT ;  /* 0x000000ff0800728c */ /* 0x000fe2000bf05270 */
[----:B------:R2:W-:Y:S04]  /*0f50*/  STL.128 [R1+0x10], R20 ;  /* 0x0000101401007387 */ /* 0x0005e80000100c00 */
[----:B------:R-:W-:Y:S01]  /*0f60*/  STL.128 [R1], R4 ;  /* 0x0000000401007387 */ /* 0x000fe20000100c00 */
[----:B------:R-:W-:-:S05]  /*0f70*/  PLOP3.LUT P1, PT, PT, PT, UP0, 0x80, 0x8 ;  /* 0x000000000008781c */ /* 0x000fca0003f2f008 */
[----:B------:R-:W-:-:S09]  /*0f80*/  @UP0 UIMAD UR8, UR8, 0x18, UR22 ;  /* 0x00000018080808a4 */ /* 0x000fd2000f8e0216 */
[----:B------:R-:W3:Y:S01]  /*0f90*/  @P1 LDL.64 R34, [UR8] ;  /* 0x00000008ff221983 */ /* 0x000ee20008100a00 */
[----:B------:R-:W-:-:S03]  /*0fa0*/  HFMA2 R32, -RZ, RZ, 1.875, 0 ;  /* 0x3f800000ff207431 */ /* 0x000fc600000001ff */
[----:B---3--:R-:W-:Y:S04]  /*0fb0*/  @P1 STL.64 [R1], R34 ;  /* 0x0000002201001387 */ /* 0x008fe80000100a00 */
[----:B------:R-:W3:Y:S04]  /*0fc0*/  @P1 LDL.64 R36, [UR8+0x8] ;  /* 0x00000808ff241983 */ /* 0x000ee80008100a00 */
[----:B------:R4:W-:Y:S04]  /*0fd0*/  @P1 STL.64 [UR8], R4 ;  /* 0x00000004ff001987 */ /* 0x0009e80008100a08 */
[----:B---3--:R-:W-:Y:S04]  /*0fe0*/  @P1 STL.64 [R1+0x8], R36 ;  /* 0x0000082401001387 */ /* 0x008fe80000100a00 */
[----:B------:R-:W3:Y:S01]  /*0ff0*/  @P1 LDL.64 R32, [UR8+0x10] ;  /* 0x00001008ff201983 */ /* 0x000ee20008100a00 */
[----:B------:R-:W-:Y:S01]  /*1000*/  HFMA2 R16, -RZ, RZ, 1.875, 0 ;  /* 0x3f800000ff107431 */ /* 0x000fe200000001ff */
[----:B--2---:R-:W-:-:S02]  /*1010*/  MOV R22, RZ ;  /* 0x000000ff00167202 */ /* 0x004fc40000000f00 */
[----:B------:R-:W-:Y:S01]  /*1020*/  @P1 STL.64 [UR8+0x8], R6 ;  /* 0x00000806ff001987 */ /* 0x000fe20008100a08 */
[----:B------:R-:W-:Y:S01]  /*1030*/  HFMA2 R23, -RZ, RZ, 2.3125, 0 ;  /* 0x40a00000ff177431 */ /* 0x000fe200000001ff */
[----:B------:R-:W-:Y:S02]  /*1040*/  MOV R27, RZ ;  /* 0x000000ff001b7202 */ /* 0x000fe40000000f00 */
[----:B------:R-:W-:Y:S02]  /*1050*/  CS2R R18, SRZ ;  /* 0x0000000000127805 */ /* 0x000fe4000001ff00 */
[----:B------:R-:W-:Y:S02]  /*1060*/  MOV R17, RZ ;  /* 0x000000ff00117202 */ /* 0x000fe40000000f00 */
[----:B----4-:R-:W-:-:S04]  /*1070*/  @P1 MOV R4, R34 ;  /* 0x0000002200041202 */ /* 0x010fc80000000f00 */
[----:B------:R-:W2:Y:S01]  /*1080*/  MUFU.RCP R39, R4 ;  /* 0x0000000400277308 */ /* 0x000ea20000001000 */
[----:B---3--:R-:W-:Y:S04]  /*1090*/  @P1 STL.64 [R1+0x10], R32 ;  /* 0x0000102001001387 */ /* 0x008fe80000100a00 */
[----:B------:R2:W-:Y:S04]  /*10a0*/  @P1 STL.64 [UR8+0x10], R20 ;  /* 0x00001014ff001987 */ /* 0x0005e80008100a08 */
[----:B------:R-:W3:Y:S04]  /*10b0*/  @P1 LDL.64 R2, [R1+0x18] ;  /* 0x0000180001021983 */ /* 0x000ee80000100a00 */
[----:B------:R4:W5:Y:S04]  /*10c0*/  @P1 LDL.64 R22, [R1+0x70] ;  /* 0x0000700001161983 */ /* 0x0009680000100a00 */
[----:B------:R4:W5:Y:S04]  /*10d0*/  @P1 LDL.128 R28, [R1+0x20] ;  /* 0x00002000011c1983 */ /* 0x0009680000100c00 */
[----:B------:R4:W5:Y:S04]  /*10e0*/  @P1 LDL.128 R24, [R1+0x30] ;  /* 0x0000300001181983 */ /* 0x0009680000100c00 */
[----:B------:R4:W5:Y:S04]  /*10f0*/  @P1 LDL.128 R8, [R1+0x40] ;  /* 0x0000400001081983 */ /* 0x0009680000100c00 */
[----:B------:R4:W5:Y:S04]  /*1100*/  @P1 LDL.128 R12, [R1+0x50] ;  /* 0x00005000010c1983 */ /* 0x0009680000100c00 */
[----:B------:R4:W5:Y:S01]  /*1110*/  @P1 LDL.128 R16, [R1+0x60] ;  /* 0x0000600001101983 */ /* 0x0009620000100c00 */
[C---:B--2---:R-:W-:Y:S01]  /*1120*/  FFMA R20, R39.reuse, -R4, 1 ;  /* 0x3f80000027147423 */ /* 0x044fe20000000804 */
[----:B------:R-:W-:Y:S01]  /*1130*/  UMOV UR15, UR10 ;  /* 0x0000000a000f7c82 */ /* 0x000fe20008000000 */
[----:B------:R-:W-:Y:S01]  /*1140*/  UMOV UR16, UR5 ;  /* 0x0000000500107c82 */ /* 0x000fe20008000000 */
[----:B------:R-:W-:Y:S01]  /*1150*/  UMOV UR17, UR6 ;  /* 0x0000000600117c82 */ /* 0x000fe20008000000 */
[----:B------:R-:W-:Y:S01]  /*1160*/  FFMA R39, R39, R20, R39 ;  /* 0x0000001427277223 */ /* 0x000fe20000000027 */
[----:B------:R-:W-:-:S02]  /*1170*/  @P1 MOV R5, R35 ;  /* 0x0000002300051202 */ /* 0x000fc40000000f00 */
[----:B------:R-:W-:Y:S02]  /*1180*/  @P1 MOV R7, R37 ;  /* 0x0000002500071202 */ /* 0x000fe40000000f00 */
[----:B------:R-:W-:Y:S02]  /*1190*/  @P1 MOV R6, R36 ;  /* 0x0000002400061202 */ /* 0x000fe40000000f00 */
[----:B------:R-:W-:Y:S01]  /*11a0*/  @P1 MOV R21, R33 ;  /* 0x0000002100151202 */ /* 0x000fe20000000f00 */
[----:B---3--:R-:W2:Y:S01]  /*11b0*/  FCHK P0, R2, R4 ;  /* 0x0000000402007302 */ /* 0x008ea20000000000 */
[----:B------:R-:W-:-:S04]  /*11c0*/  FFMA R41, R39, R2, RZ ;  /* 0x0000000227297223 */ /* 0x000fc800000000ff */
[----:B------:R-:W-:-:S04]  /*11d0*/  FFMA R20, R41, -R4, R2 ;  /* 0x8000000429147223 */ /* 0x000fc80000000002 */
[----:B------:R-:W-:Y:S01]  /*11e0*/  FFMA R20, R39, R20, R41 ;  /* 0x0000001427147223 */ /* 0x000fe20000000029 */
[----:B--2-4-:R-:W-:Y:S06]  /*11f0*/  @!P0 BRA `(.L_x_12) ;  /* 0x0000000000148947 */ /* 0x014fec0003800000 */
[----:B------:R-:W-:Y:S02]  /*1200*/  MOV R37, R2 ;  /* 0x0000000200257202 */ /* 0x000fe40000000f00 */
[----:B------:R-:W-:Y:S02]  /*1210*/  MOV R35, R4 ;  /* 0x0000000400237202 */ /* 0x000fe40000000f00 */
[----:B------:R-:W-:-:S07]  /*1220*/  MOV R33, 0x1240 ;  /* 0x0000124000217802 */ /* 0x000fce0000000f00 */
[----:B01---5:R-:W-:Y:S05]  /*1230*/  CALL.REL.NOINC `($__internal_1_$__cuda_sm3x_div_rn_noftz_f32_slowpath) ;  /* 0x0000002c007c7944 */ /* 0x023fea0003c00000 */
[----:B------:R-:W-:-:S07]  /*1240*/  MOV R20, R2 ;  /* 0x0000000200147202 */ /* 0x000fce0000000f00 */
.L_x_12:
[----:B------:R-:W2:Y:S01]  /*1250*/  MUFU.RCP R35, R4 ;  /* 0x0000000400237308 */ /* 0x000ea20000001000 */
[C---:B------:R-:W-:Y:S01]  /*1260*/  FFMA R3, -R20.reuse, R5, R3 ;  /* 0x0000000514037223 */ /* 0x040fe20000000103 */
[----:B------:R-:W-:Y:S01]  /*1270*/  MOV R2, RZ ;  /* 0x000000ff00027202 */ /* 0x000fe20000000f00 */
[C---:B-----5:R-:W-:Y:S01]  /*1280*/  FFMA R28, -R20.reuse, R6, R28 ;  /* 0x00000006141c7223 */ /* 0x060fe2000000011c */
[C---:B------:R-:W-:Y:S01]  /*1290*/  FFMA R29, -R20.reuse, R7, R29 ;  /* 0x00000007141d7223 */ /* 0x040fe2000000011d */
[C---:B------:R-:W-:Y:S01]  /*12a0*/  FFMA R30, -R20.reuse, R32, R30 ;  /* 0x00000020141e7223 */ /* 0x040fe2000000011e */
[----:B------:R-:W-:Y:S01]  /*12b0*/  FFMA R31, -R20, R21, R31 ;  /* 0x00000015141f7223 */ /* 0x000fe2000000011f */
[----:B------:R3:W-:Y:S01]  /*12c0*/  STL.64 [R1+0x18], R2 ;  /* 0x0000180201007387 */ /* 0x0007e20000100a00 */
[----:B------:R-:W4:Y:S03]  /*12d0*/  FCHK P0, R24, R4 ;  /* 0x0000000418007302 */ /* 0x000f260000000000 */
[----:B------:R3:W-:Y:S01]  /*12e0*/  STL.128 [R1+0x20], R28 ;  /* 0x0000201c01007387 */ /* 0x0007e20000100c00 */
[----:B--2---:R-:W-:-:S04]  /*12f0*/  FFMA R20, R35, -R4, 1 ;  /* 0x3f80000023147423 */ /* 0x004fc80000000804 */
[----:B------:R-:W-:-:S04]  /*1300*/  FFMA R35, R35, R20, R35 ;  /* 0x0000001423237223 */ /* 0x000fc80000000023 */
[----:B------:R-:W-:-:S04]  /*1310*/  FFMA R33, R35, R24, RZ ;  /* 0x0000001823217223 */ /* 0x000fc800000000ff */
[----:B------:R-:W-:-:S04]  /*1320*/  FFMA R20, R33, -R4, R24 ;  /* 0x8000000421147223 */ /* 0x000fc80000000018 */
[----:B------:R-:W-:Y:S01]  /*1330*/  FFMA R20, R35, R20, R33 ;  /* 0x0000001423147223 */ /* 0x000fe20000000021 */
[----:B---34-:R-:W-:Y:S06]  /*1340*/  @!P0 BRA `(.L_x_13) ;  /* 0x0000000000148947 */ /* 0x018fec0003800000 */
[----:B------:R-:W-:Y:S02]  /*1350*/  MOV R37, R24 ;  /* 0x0000001800257202 */ /* 0x000fe40000000f00 */
[----:B------:R-:W-:Y:S02]  /*1360*/  MOV R35, R4 ;  /* 0x0000000400237202 */ /* 0x000fe40000000f00 */
[----:B------:R-:W-:-:S07]  /*1370*/  MOV R33, 0x1390 ;  /* 0x0000139000217802 */ /* 0x000fce0000000f00 */
[----:B01----:R-:W-:Y:S05]  /*1380*/  CALL.REL.NOINC `($__internal_1_$__cuda_sm3x_div_rn_noftz_f32_slowpath) ;  /* 0x0000002c00287944 */ /* 0x003fea0003c00000 */
[----:B------:R-:W-:-:S07]  /*1390*/  MOV R20, R2 ;  /* 0x0000000200147202 */ /* 0x000fce0000000f00 */
.L_x_13:
[----:B------:R-:W2:Y:S01]  /*13a0*/  MUFU.RCP R35, R4 ;  /* 0x0000000400237308 */ /* 0x000ea20000001000 */
[----:B------:R-:W-:Y:S02]  /*13b0*/  HFMA2 R24, -RZ, RZ, 0, 0 ;  /* 0x00000000ff187431 */ /* 0x000fe400000001ff */
[C---:B------:R-:W-:Y:S01]  /*13c0*/  FFMA R26, -R20.reuse, R6, R26 ;  /* 0x00000006141a7223 */ /* 0x040fe2000000011a */
[C---:B------:R-:W-:Y:S01]  /*13d0*/  FFMA R27, -R20.reuse, R7, R27 ;  /* 0x00000007141b7223 */ /* 0x040fe2000000011b */
[C---:B------:R-:W-:Y:S01]  /*13e0*/  FFMA R25, -R20.reuse, R5, R25 ;  /* 0x0000000514197223 */ /* 0x040fe20000000119 */
[C---:B------:R-:W-:Y:S01]  /*13f0*/  FFMA R8, -R20.reuse, R32, R8 ;  /* 0x0000002014087223 */ /* 0x040fe20000000108 */
[----:B------:R-:W-:Y:S01]  /*1400*/  FFMA R9, -R20, R21, R9 ;  /* 0x0000001514097223 */ /* 0x000fe20000000109 */
[----:B------:R-:W3:Y:S02]  /*1410*/  FCHK P0, R10, R4 ;  /* 0x000000040a007302 */ /* 0x000ee40000000000 */
[----:B------:R4:W-:Y:S04]  /*1420*/  STL.128 [R1+0x30], R24 ;  /* 0x0000301801007387 */ /* 0x0009e80000100c00 */
[----:B------:R4:W-:Y:S01]  /*1430*/  STL.64 [R1+0x40], R8 ;  /* 0x0000400801007387 */ /* 0x0009e20000100a00 */
        /* <DEDUP_REMOVED lines=10> */
.L_x_14:
[----:B------:R-:W2:Y:S01]  /*14e0*/  MUFU.RCP R35, R4 ;  /* 0x0000000400237308 */ /* 0x000ea20000001000 */
[C---:B------:R-:W-:Y:S01]  /*14f0*/  FFMA R11, -R2.reuse, R5, R11 ;  /* 0x00000005020b7223 */ /* 0x040fe2000000010b */
[----:B------:R-:W-:Y:S01]  /*1500*/  MOV R10, RZ ;  /* 0x000000ff000a7202 */ /* 0x000fe20000000f00 */
[C---:B------:R-:W-:Y:S01]  /*1510*/  FFMA R12, -R2.reuse, R6, R12 ;  /* 0x00000006020c7223 */ /* 0x040fe2000000010c */
        /* <DEDUP_REMOVED lines=16> */
.L_x_15:
[----:B------:R-:W-:Y:S01]  /*1620*/  FSETP.GT.AND P0, PT, |R25|, |R3|, PT ;  /* 0x400000031900720b */ /* 0x000fe20003f04200 */
[C---:B------:R-:W-:Y:S01]  /*1630*/  FFMA R17, -R2.reuse, R5, R17 ;  /* 0x0000000502117223 */ /* 0x040fe20000000111 */
[----:B------:R-:W-:Y:S02]  /*1640*/  HFMA2 R16, -RZ, RZ, 0, 0 ;  /* 0x00000000ff107431 */ /* 0x000fe400000001ff */
[C---:B------:R-:W-:Y:S01]  /*1650*/  FFMA R18, -R2.reuse, R6, R18 ;  /* 0x0000000602127223 */ /* 0x040fe20000000112 */
[C---:B------:R-:W-:Y:S01]  /*1660*/  FFMA R19, -R2.reuse, R7, R19 ;  /* 0x0000000702137223 */ /* 0x040fe20000000113 */
[C---:B------:R-:W-:Y:S01]  /*1670*/  FFMA R22, -R2.reuse, R32, R22 ;  /* 0x0000002002167223 */ /* 0x040fe20000000116 */
[----:B------:R-:W-:-:S03]  /*1680*/  FFMA R23, -R2, R21, R23 ;  /* 0x0000001502177223 */ /* 0x000fc60000000117 */
[----:B------:R2:W-:Y:S03]  /*1690*/  STL.128 [R1+0x60], R16 ;  /* 0x0000601001007387 */ /* 0x0005e60000100c00 */
[----:B------:R-:W-:Y:S01]  /*16a0*/  VOTEU.ANY UP0, P0 ;  /* 0x0000000000ff7886 */ /* 0x000fe20000000100 */
[----:B------:R-:W-:Y:S01]  /*16b0*/  PLOP3.LUT P0, PT, PT, PT, UP0, 0x80, 0x8 ;  /* 0x000000000008781c */ /* 0x000fe20003f0f008 */
[----:B------:R-:W-:Y:S01]  /*16c0*/  USEL UR5, URZ, 0x2, !UP0 ;  /* 0x00000002ff057887 */ /* 0x000fe2000c000000 */
[----:B------:R2:W-:Y:S02]  /*16d0*/  STL.64 [R1+0x70], R22 ;  /* 0x0000701601007387 */ /* 0x0005e40000100a00 */
[----:B------:R-:W-:-:S04]  /*16e0*/  FSEL R10, R25, R3, P0 ;  /* 0x00000003190a7208 */ /* 0x000fc80000000000 */
[----:B------:R-:W-:-:S13]  /*16f0*/  FSETP.GT.AND P0, PT, |R11|, |R10|, PT ;  /* 0x4000000a0b00720b */ /* 0x000fda0003f04200 */
[----:B------:R-:W-:Y:S01]  /*1700*/  VOTEU.ANY UP1, P0 ;  /* 0x0000000000ff7886 */ /* 0x000fe20000020100 */
[----:B------:R-:W-:Y:S01]  /*1710*/  PLOP3.LUT P0, PT, PT, PT, UP1, 0x80, 0x8 ;  /* 0x000000000008781c */ /* 0x000fe20003f0f018 */
[----:B------:R-:W-:-:S03]  /*1720*/  USEL UR5, UR5, 0x3, !UP1 ;  /* 0x0000000305057887 */ /* 0x000fc6000c800000 */
[----:B------:R-:W-:-:S04]  /*1730*/  FSEL R10, R11, R10, P0 ;  /* 0x0000000a0b0a7208 */ /* 0x000fc80000000000 */
[----:B------:R-:W-:-:S13]  /*1740*/  FSETP.GT.AND P0, PT, |R17|, |R10|, PT ;  /* 0x4000000a1100720b */ /* 0x000fda0003f04200 */
[----:B------:R-:W-:Y:S01]  /*1750*/  VOTEU.ANY UP0, P0 ;  /* 0x0000000000ff7886 */ /* 0x000fe20000000100 */
[----:B------:R-:W-:-:S04]  /*1760*/  USEL UR5, UR5, 0x4, !UP0 ;  /* 0x0000000405057887 */ /* 0x000fc8000c000000 */
[----:B------:R-:W-:-:S09]  /*1770*/  UISETP.NE.AND UP0, UPT, UR5, URZ, UPT ;  /* 0x000000ff0500728c */ /* 0x000fd2000bf05270 */
[----:B--2---:R-:W-:Y:S05]  /*1780*/  BRA.U !UP0, `(.L_x_16) ;  /* 0x0000000108587547 */ /* 0x004fea000b800000 */
[----:B------:R-:W-:-:S09]  /*1790*/  UIMAD UR5, UR5, 0x18, UR22 ;  /* 0x00000018050578a4 */ /* 0x000fd2000f8e0216 */
[----:B------:R-:W2:Y:S01]  /*17a0*/  LDL.64 R8, [UR5] ;  /* 0x00000005ff087983 */ /* 0x000ea20008100a00 */
[----:B------:R-:W-:Y:S02]  /*17b0*/  MOV R17, R3 ;  /* 0x0000000300117202 */ /* 0x000fe40000000f00 */
[----:B------:R-:W-:Y:S01]  /*17c0*/  MOV R16, RZ ;  /* 0x000000ff00107202 */ /* 0x000fe20000000f00 */
[----:B--2---:R2:W-:Y:S04]  /*17d0*/  STL.64 [R1+0x18], R8 ;  /* 0x0000180801007387 */ /* 0x0045e80000100a00 */
[----:B------:R-:W3:Y:S04]  /*17e0*/  LDL.64 R12, [UR5+0x8] ;  /* 0x00000805ff0c7983 */ /* 0x000ee80008100a00 */
[----:B------:R4:W-:Y:S04]  /*17f0*/  STL.64 [UR5], R16 ;  /* 0x00000010ff007987 */ /* 0x0009e80008100a05 */
[----:B---3--:R-:W-:Y:S04]  /*1800*/  STL.64 [R1+0x20], R12 ;  /* 0x0000200c01007387 */ /* 0x008fe80000100a00 */
[----:B------:R-:W3:Y:S04]  /*1810*/  LDL.64 R14, [UR5+0x10] ;  /* 0x00001005ff0e7983 */ /* 0x000ee80008100a00 */
[----:B------:R-:W-:Y:S04]  /*1820*/  STL.64 [UR5+0x8], R28 ;  /* 0x0000081cff007987 */ /* 0x000fe80008100a05 */
[----:B---3--:R-:W-:Y:S04]  /*1830*/  STL.64 [R1+0x28], R14 ;  /* 0x0000280e01007387 */ /* 0x008fe80000100a00 */
[----:B------:R3:W-:Y:S04]  /*1840*/  STL.64 [UR5+0x10], R30 ;  /* 0x0000101eff007987 */ /* 0x0007e80008100a05 */
[----:B------:R0:W5:Y:S04]  /*1850*/  LDL R3, [R1+0x1c] ;  /* 0x00001c0001037983 */ /* 0x0001680000100800 */
[----:B------:R0:W5:Y:S04]  /*1860*/  LDL R11, [R1+0x4c] ;  /* 0x00004c00010b7983 */ /* 0x0001680000100800 */
[----:B------:R0:W5:Y:S04]  /*1870*/  LDL.64 R26, [R1+0x38] ;  /* 0x00003800011a7983 */ /* 0x0001680000100a00 */
[----:B--2---:R0:W5:Y:S04]  /*1880*/  LDL.64 R8, [R1+0x40] ;  /* 0x0000400001087983 */ /* 0x0041680000100a00 */
[----:B------:R0:W5:Y:S04]  /*1890*/  LDL.64 R18, [R1+0x68] ;  /* 0x0000680001127983 */ /* 0x0001680000100a00 */
[----:B------:R0:W5:Y:S04]  /*18a0*/  LDL.64 R22, [R1+0x70] ;  /* 0x0000700001167983 */ /* 0x0001680000100a00 */
[----:B------:R0:W5:Y:S04]  /*18b0*/  LDL R25, [R1+0x34] ;  /* 0x0000340001197983 */ /* 0x0001680000100800 */
[----:B----4-:R0:W5:Y:S04]  /*18c0*/  LDL R17, [R1+0x64] ;  /* 0x0000640001117983 */ /* 0x0101680000100800 */
[----:B---3--:R0:W5:Y:S04]  /*18d0*/  LDL.128 R28, [R1+0x20] ;  /* 0x00002000011c7983 */ /* 0x0081680000100c00 */
[----:B------:R0:W5:Y:S02]  /*18e0*/  LDL.128 R12, [R1+0x50] ;  /* 0x00005000010c7983 */ /* 0x0001640000100c00 */
.L_x_16:
[----:B-----5:R-:W2:Y:S08]  /*18f0*/  MUFU.RCP R2, R3 ;  /* 0x0000000300027308 */ /* 0x020eb00000001000 */
[----:B------:R-:W3:Y:S01]  /*1900*/  FCHK P0, R25, R3 ;  /* 0x0000000319007302 */ /* 0x000ee20000000000 */
[----:B--2---:R-:W-:-:S04]  /*1910*/  FFMA R33, R2, -R3, 1 ;  /* 0x3f80000002217423 */ /* 0x004fc80000000803 */
[----:B------:R-:W-:-:S04]  /*1920*/  FFMA R2, R2, R33, R2 ;  /* 0x0000002102027223 */ /* 0x000fc80000000002 */
[----:B------:R-:W-:-:S04]  /*1930*/  FFMA R10, R2, R25, RZ ;  /* 0x00000019020a7223 */ /* 0x000fc800000000ff */
[----:B------:R-:W-:-:S04]  /*1940*/  FFMA R33, R10, -R3, R25 ;  /* 0x800000030a217223 */ /* 0x000fc80000000019 */
[----:B------:R-:W-:Y:S01]  /*1950*/  FFMA R2, R2, R33, R10 ;  /* 0x0000002102027223 */ /* 0x000fe2000000000a */
[----:B---3--:R-:W-:Y:S06]  /*1960*/  @!P0 BRA `(.L_x_17) ;  /* 0x0000000000108947 */ /* 0x008fec0003800000 */
[----:B------:R-:W-:Y:S02]  /*1970*/  MOV R37, R25 ;  /* 0x0000001900257202 */ /* 0x000fe40000000f00 */
[----:B------:R-:W-:Y:S02]  /*1980*/  MOV R35, R3 ;  /* 0x0000000300237202 */ /* 0x000fe40000000f00 */
[----:B------:R-:W-:-:S07]  /*1990*/  MOV R33, 0x19b0 ;  /* 0x000019b000217802 */ /* 0x000fce0000000f00 */
[----:B01----:R-:W-:Y:S05]  /*19a0*/  CALL.REL.NOINC `($__internal_1_$__cuda_sm3x_div_rn_noftz_f32_slowpath) ;  /* 0x0000002400a07944 */ /* 0x003fea0003c00000 */
.L_x_17:
[----:B------:R-:W2:Y:S01]  /*19b0*/  MUFU.RCP R25, R3 ;  /* 0x0000000300197308 */ /* 0x000ea20000001000 */
[C---:B------:R-:W-:Y:S01]  /*19c0*/  FFMA R26, -R2.reuse, R28, R26 ;  /* 0x0000001c021a7223 */ /* 0x040fe2000000011a */
[C---:B------:R-:W-:Y:S01]  /*19d0*/  FFMA R27, -R2.reuse, R29, R27 ;  /* 0x0000001d021b7223 */ /* 0x040fe2000000011b */
[C---:B------:R-:W-:Y:S01]  /*19e0*/  FFMA R8, -R2.reuse, R30, R8 ;  /* 0x0000001e02087223 */ /* 0x040fe20000000108 */
[----:B------:R-:W-:Y:S01]  /*19f0*/  FFMA R9, -R2, R31, R9 ;  /* 0x0000001f02097223 */ /* 0x000fe20000000109 */
[----:B------:R3:W-:Y:S03]  /*1a00*/  STL [R1+0x34], RZ ;  /* 0x000034ff01007387 */ /* 0x0007e60000100800 */
[----:B------:R-:W4:Y:S01]  /*1a10*/  FCHK P0, R11, R3 ;  /* 0x000000030b007302 */ /* 0x000f220000000000 */
[----:B------:R3:W-:Y:S04]  /*1a20*/  STL.64 [R1+0x38], R26 ;  /* 0x0000381a01007387 */ /* 0x0007e80000100a00 */
        /* <DEDUP_REMOVED lines=11> */
.L_x_18:
[----:B------:R-:W2:Y:S01]  /*1ae0*/  MUFU.RCP R11, R3 ;  /* 0x00000003000b7308 */ /* 0x000ea20000001000 */
[C---:B------:R-:W-:Y:S01]  /*1af0*/  FFMA R12, -R2.reuse, R28, R12 ;  /* 0x0000001c020c7223 */ /* 0x040fe2000000010c */
[C---:B------:R-:W-:Y:S01]  /*1b00*/  FFMA R13, -R2.reuse, R29, R13 ;  /* 0x0000001d020d7223 */ /* 0x040fe2000000010d */
[C---:B------:R-:W-:Y:S01]  /*1b10*/  FFMA R14, -R2.reuse, R30, R14 ;  /* 0x0000001e020e7223 */ /* 0x040fe2000000010e */
[----:B------:R-:W-:Y:S01]  /*1b20*/  FFMA R15, -R2, R31, R15 ;  /* 0x0000001f020f7223 */ /* 0x000fe2000000010f */
[----:B------:R3:W-:Y:S03]  /*1b30*/  STL [R1+0x4c], RZ ;  /* 0x00004cff01007387 */ /* 0x0007e60000100800 */
[----:B------:R-:W4:Y:S01]  /*1b40*/  FCHK P0, R17, R3 ;  /* 0x0000000311007302 */ /* 0x000f220000000000 */
        /* <DEDUP_REMOVED lines=11> */
.L_x_19:
[----:B------:R-:W-:Y:S01]  /*1c00*/  FSETP.GT.AND P0, PT, |R12|, |R26|, PT ;  /* 0x4000001a0c00720b */ /* 0x000fe20003f04200 */
[C---:B------:R-:W-:Y:S01]  /*1c10*/  FFMA R18, -R2.reuse, R28, R18 ;  /* 0x0000001c02127223 */ /* 0x040fe20000000112 */
[C---:B------:R-:W-:Y:S01]  /*1c20*/  FFMA R19, -R2.reuse, R29, R19 ;  /* 0x0000001d02137223 */ /* 0x040fe20000000113 */
[C---:B------:R-:W-:Y:S01]  /*1c30*/  FFMA R22, -R2.reuse, R30, R22 ;  /* 0x0000001e02167223 */ /* 0x040fe20000000116 */
[----:B------:R-:W-:Y:S01]  /*1c40*/  FFMA R23, -R2, R31, R23 ;  /* 0x0000001f02177223 */ /* 0x000fe20000000117 */
[----:B------:R2:W-:Y:S04]  /*1c50*/  STL [R1+0x64], RZ ;  /* 0x000064ff01007387 */ /* 0x0005e80000100800 */
[----:B------:R2:W-:Y:S04]  /*1c60*/  STL.64 [R1+0x68], R18 ;  /* 0x0000681201007387 */ /* 0x0005e80000100a00 */
[----:B------:R-:W-:Y:S01]  /*1c70*/  VOTEU.ANY UP0, P0 ;  /* 0x0000000000ff7886 */ /* 0x000fe20000000100 */
[----:B------:R-:W-:Y:S01]  /*1c80*/  PLOP3.LUT P0, PT, PT, PT, UP0, 0x80, 0x8 ;  /* 0x000000000008781c */ /* 0x000fe20003f0f008 */
[----:B------:R2:W-:Y:S01]  /*1c90*/  STL.64 [R1+0x70], R22 ;  /* 0x0000701601007387 */ /* 0x0005e20000100a00 */
[----:B------:R-:W-:-:S02]  /*1ca0*/  USEL UR5, URZ, 0x3, !UP0 ;  /* 0x00000003ff057887 */ /* 0x000fc4000c000000 */
[----:B------:R-:W-:-:S04]  /*1cb0*/  FSEL R3, R12, R26, P0 ;  /* 0x0000001a0c037208 */ /* 0x000fc80000000000 */
[----:B------:R-:W-:-:S13]  /*1cc0*/  FSETP.GT.AND P0, PT, |R18|, |R3|, PT ;  /* 0x400000031200720b */ /* 0x000fda0003f04200 */
[----:B------:R-:W-:Y:S01]  /*1cd0*/  VOTEU.ANY UP0, P0 ;  /* 0x0000000000ff7886 */ /* 0x000fe20000000100 */
[----:B------:R-:W-:-:S04]  /*1ce0*/  USEL UR5, UR5, 0x4, !UP0 ;  /* 0x0000000405057887 */ /* 0x000fc8000c000000 */
[----:B------:R-:W-:-:S09]  /*1cf0*/  UISETP.NE.AND UP0, UPT, UR5, URZ, UPT ;  /* 0x000000ff0500728c */ /* 0x000fd2000bf05270 */
[----:B--2---:R-:W-:Y:S05]  /*1d00*/  BRA.U !UP0, `(.L_x_20) ;  /* 0x0000000108447547 */ /* 0x004fea000b800000 */
[----:B------:R-:W-:Y:S01]  /*1d10*/  UIMAD UR5, UR5, 0x18, UR22 ;  /* 0x00000018050578a4 */ /* 0x000fe2000f8e0216 */
[----:B------:R-:W2:Y:S08]  /*1d20*/  LDL R24, [R1+0x30] ;  /* 0x0000300001187983 */ /* 0x000eb00000100800 */
[----:B------:R-:W3:Y:S01]  /*1d30*/  LDL.64 R2, [UR5] ;  /* 0x00000005ff027983 */ /* 0x000ee20008100a00 */
[----:B------:R-:W-:-:S03]  /*1d40*/  HFMA2 R25, -RZ, RZ, 0, 0 ;  /* 0x00000000ff197431 */ /* 0x000fc600000001ff */
[----:B---3--:R-:W-:Y:S04]  /*1d50*/  STL.64 [R1+0x30], R2 ;  /* 0x0000300201007387 */ /* 0x008fe80000100a00 */
[----:B------:R-:W3:Y:S04]  /*1d60*/  LDL.64 R10, [UR5+0x8] ;  /* 0x00000805ff0a7983 */ /* 0x000ee80008100a00 */
[----:B--2---:R-:W-:Y:S04]  /*1d70*/  STL.64 [UR5], R24 ;  /* 0x00000018ff007987 */ /* 0x004fe80008100a05 */
[----:B---3--:R-:W-:Y:S04]  /*1d80*/  STL.64 [R1+0x38], R10 ;  /* 0x0000380a01007387 */ /* 0x008fe80000100a00 */
[----:B------:R-:W2:Y:S04]  /*1d90*/  LDL.64 R16, [UR5+0x10] ;  /* 0x00001005ff107983 */ /* 0x000ea80008100a00 */
[----:B------:R3:W-:Y:S04]  /*1da0*/  STL.64 [UR5+0x8], R26 ;  /* 0x0000081aff007987 */ /* 0x0007e80008100a05 */
[----:B--2---:R-:W-:Y:S04]  /*1db0*/  STL.64 [R1+0x40], R16 ;  /* 0x0000401001007387 */ /* 0x004fe80000100a00 */
[----:B------:R2:W-:Y:S04]  /*1dc0*/  STL.64 [UR5+0x10], R8 ;  /* 0x00001008ff007987 */ /* 0x0005e80008100a05 */
[----:B---3--:R3:W5:Y:S04]  /*1dd0*/  LDL.64 R26, [R1+0x38] ;  /* 0x00003800011a7983 */ /* 0x0087680000100a00 */
[----:B------:R3:W5:Y:S04]  /*1de0*/  LDL.64 R18, [R1+0x68] ;  /* 0x0000680001127983 */ /* 0x0007680000100a00 */
[----:B--2---:R3:W5:Y:S04]  /*1df0*/  LDL.64 R8, [R1+0x40] ;  /* 0x0000400001087983 */ /* 0x0047680000100a00 */
[----:B------:R3:W5:Y:S04]  /*1e00*/  LDL.64 R22, [R1+0x70] ;  /* 0x0000700001167983 */ /* 0x0007680000100a00 */
[----:B------:R3:W5:Y:S02]  /*1e10*/  LDL.128 R12, [R1+0x50] ;  /* 0x00005000010c7983 */ /* 0x0007640000100c00 */
.L_x_20:
[----:B-----5:R-:W2:Y:S08]  /*1e20*/  MUFU.RCP R3, R26 ;  /* 0x0000001a00037308 */ /* 0x020eb00000001000 */
[----:B------:R-:W4:Y:S01]  /*1e30*/  FCHK P0, R12, R26 ;  /* 0x0000001a0c007302 */ /* 0x000f220000000000 */
[----:B--2---:R-:W-:-:S04]  /*1e40*/  FFMA R2, R3, -R26, 1 ;  /* 0x3f80000003027423 */ /* 0x004fc8000000081a */
[----:B------:R-:W-:-:S04]  /*1e50*/  FFMA R3, R3, R2, R3 ;  /* 0x0000000203037223 */ /* 0x000fc80000000003 */
[----:B------:R-:W-:-:S04]  /*1e60*/  FFMA R11, R3, R12, RZ ;  /* 0x0000000c030b7223 */ /* 0x000fc800000000ff */
[----:B------:R-:W-:-:S04]  /*1e70*/  FFMA R2, R11, -R26, R12 ;  /* 0x8000001a0b027223 */ /* 0x000fc8000000000c */
[----:B------:R-:W-:Y:S01]  /*1e80*/  FFMA R2, R3, R2, R11 ;  /* 0x0000000203027223 */ /* 0x000fe2000000000b */
[----:B----4-:R-:W-:Y:S06]  /*1e90*/  @!P0 BRA `(.L_x_21) ;  /* 0x0000000000108947 */ /* 0x010fec0003800000 */
[----:B------:R-:W-:Y:S02]  /*1ea0*/  MOV R37, R12 ;  /* 0x0000000c00257202 */ /* 0x000fe40000000f00 */
[----:B------:R-:W-:Y:S02]  /*1eb0*/  MOV R35, R26 ;  /* 0x0000001a00237202 */ /* 0x000fe40000000f00 */
[----:B------:R-:W-:-:S07]  /*1ec0*/  MOV R33, 0x1ee0 ;  /* 0x00001ee000217802 */ /* 0x000fce0000000f00 */
[----:B01-3--:R-:W-:Y:S05]  /*1ed0*/  CALL.REL.NOINC `($__internal_1_$__cuda_sm3x_div_rn_noftz_f32_slowpath) ;  /* 0x0000002000547944 */ /* 0x00bfea0003c00000 */
.L_x_21:
[----:B------:R-:W2:Y:S01]  /*1ee0*/  MUFU.RCP R3, R26 ;  /* 0x0000001a00037308 */ /* 0x000ea20000001000 */
[C---:B------:R-:W-:Y:S01]  /*1ef0*/  FFMA R13, -R2.reuse, R27, R13 ;  /* 0x0000001b020d7223 */ /* 0x040fe2000000010d */
[C---:B------:R-:W-:Y:S01]  /*1f00*/  FFMA R14, -R2.reuse, R8, R14 ;  /* 0x00000008020e7223 */ /* 0x040fe2000000010e */
[----:B------:R-:W-:-:S05]  /*1f10*/  FFMA R15, -R2, R9, R15 ;  /* 0x00000009020f7223 */ /* 0x000fca000000010f */
        /* <DEDUP_REMOVED lines=11> */
[----:B------:R-:W-:-:S07]  /*1fd0*/  MOV R20, R2 ;  /* 0x0000000200147202 */ /* 0x000fce0000000f00 */
.L_x_22:
[----:B------:R-:W-:-:S05]  /*1fe0*/  FFMA R37, -R20, R27, R19 ;  /* 0x0000001b14257223 */ /* 0x000fca0000000113 */
[----:B------:R-:W-:-:S13]  /*1ff0*/  FSETP.GT.AND P1, PT, |R37|, |R13|, PT ;  /* 0x4000000d2500720b */ /* 0x000fda0003f24200 */
[----:B------:R-:W2:Y:S04]  /*2000*/  @P1 LDL.64 R16, [R1+0x60] ;  /* 0x0000600001101983 */ /* 0x000ea80000100a00 */
[----:B------:R-:W4:Y:S01]  /*2010*/  @P1 LDL R2, [R1+0x48] ;  /* 0x0000480001021983 */ /* 0x000f220000100800 */
[----:B------:R-:W-:Y:S01]  /*2020*/  MOV R3, R13 ;  /* 0x0000000d00037202 */ /* 0x000fe20000000f00 */
[C---:B------:R-:W-:Y:S01]  /*2030*/  FFMA R23, -R20.reuse, R9, R23 ;  /* 0x0000000914177223 */ /* 0x040fe20000000117 */
[----:B------:R-:W-:Y:S01]  /*2040*/  @P1 MOV R3, R37 ;  /* 0x0000002500031202 */ /* 0x000fe20000000f00 */
[----:B------:R-:W-:Y:S01]  /*2050*/  FFMA R22, -R20, R8, R22 ;  /* 0x0000000814167223 */ /* 0x000fe20000000116 */
[----:B------:R-:W-:Y:S02]  /*2060*/  @P1 MOV R37, R13 ;  /* 0x0000000d00251202 */ /* 0x000fe40000000f00 */
[----:B------:R-:W5:Y:S08]  /*2070*/  MUFU.RCP R10, R3 ;  /* 0x00000003000a7308 */ /* 0x000f700000001000 */
[----:B------:R-:W0:Y:S01]  /*2080*/  FCHK P0, R37, R3 ;  /* 0x0000000325007302 */ /* 0x000e220000000000 */
[----:B-----5:R-:W-:-:S04]  /*2090*/  FFMA R11, R10, -R3, 1 ;  /* 0x3f8000000a0b7423 */ /* 0x020fc80000000803 */
[----:B------:R-:W-:Y:S01]  /*20a0*/  FFMA R12, R10, R11, R10 ;  /* 0x0000000b0a0c7223 */ /* 0x000fe2000000000a */
[----:B------:R-:W-:Y:S02]  /*20b0*/  MOV R10, R15 ;  /* 0x0000000f000a7202 */ /* 0x000fe40000000f00 */
[----:B------:R-:W-:Y:S01]  /*20c0*/  MOV R11, R14 ;  /* 0x0000000e000b7202 */ /* 0x000fe20000000f00 */
[----:B------:R-:W-:Y:S01]  /*20d0*/  FFMA R18, R12, R37, RZ ;  /* 0x000000250c127223 */ /* 0x000fe200000000ff */
[----:B------:R-:W-:Y:S02]  /*20e0*/  @P1 MOV R10, R23 ;  /* 0x00000017000a1202 */ /* 0x000fe40000000f00 */
[----:B------:R-:W-:Y:S01]  /*20f0*/  @P1 MOV R11, R22 ;  /* 0x00000016000b1202 */ /* 0x000fe20000000f00 */
[----:B------:R-:W-:Y:S01]  /*2100*/  FFMA R13, R18, -R3, R37 ;  /* 0x80000003120d7223 */ /* 0x000fe20000000025 */
[----:B------:R-:W-:Y:S02]  /*2110*/  @P1 MOV R23, R15 ;  /* 0x0000000f00171202 */ /* 0x000fe40000000f00 */
[----:B------:R-:W-:Y:S01]  /*2120*/  @P1 MOV R22, R14 ;  /* 0x0000000e00161202 */ /* 0x000fe20000000f00 */
[----:B--2---:R-:W-:Y:S04]  /*2130*/  @P1 STL.64 [R1+0x48], R16 ;  /* 0x0000481001001387 */ /* 0x004fe80000100a00 */
[----:B----4-:R2:W-:Y:S02]  /*2140*/  @P1 STL [R1+0x60], R2 ;  /* 0x0000600201001387 */ /* 0x0105e40000100800 */
[----:B--2---:R-:W-:Y:S01]  /*2150*/  FFMA R2, R12, R13, R18 ;  /* 0x0000000d0c027223 */ /* 0x004fe20000000012 */
[----:B0-----:R-:W-:Y:S06]  /*2160*/  @!P0 BRA `(.L_x_23) ;  /* 0x00000000000c8947 */ /* 0x001fec0003800000 */
[----:B------:R-:W-:Y:S02]  /*2170*/  MOV R35, R3 ;  /* 0x0000000300237202 */ /* 0x000fe40000000f00 */
[----:B------:R-:W-:-:S07]  /*2180*/  MOV R33, 0x21a0 ;  /* 0x000021a000217802 */ /* 0x000fce0000000f00 */
[----:B-1-3--:R-:W-:Y:S05]  /*2190*/  CALL.REL.NOINC `($__internal_1_$__cuda_sm3x_div_rn_noftz_f32_slowpath) ;  /* 0x0000001c00a47944 */ /* 0x00afea0003c00000 */
.L_x_23:
[C---:B------:R-:W-:Y:S01]  /*21a0*/  FFMA R35, -R2.reuse, R11, R22 ;  /* 0x0000000b02237223 */ /* 0x040fe20000000116 */
[----:B------:R-:W-:-:S03]  /*21b0*/  FFMA R37, -R2, R10, R23 ;  /* 0x0000000a02257223 */ /* 0x000fc60000000117 */
[----:B------:R-:W0:Y:S08]  /*21c0*/  MUFU.RCP R12, R35 ;  /* 0x00000023000c7308 */ /* 0x000e300000001000 */
[----:B------:R-:W2:Y:S01]  /*21d0*/  FCHK P0, R37, R35 ;  /* 0x0000002325007302 */ /* 0x000ea20000000000 */
[----:B0-----:R-:W-:-:S04]  /*21e0*/  FFMA R13, -R35, R12, 1 ;  /* 0x3f800000230d7423 */ /* 0x001fc8000000010c */
[----:B------:R-:W-:-:S04]  /*21f0*/  FFMA R12, R12, R13, R12 ;  /* 0x0000000d0c0c7223 */ /* 0x000fc8000000000c */
[----:B------:R-:W-:-:S04]  /*2200*/  FFMA R13, R37, R12, RZ ;  /* 0x0000000c250d7223 */ /* 0x000fc800000000ff */
[----:B------:R-:W-:-:S04]  /*2210*/  FFMA R2, -R35, R13, R37 ;  /* 0x0000000d23027223 */ /* 0x000fc80000000125 */
[----:B------:R-:W-:-:S05]  /*2220*/  FFMA R2, R12, R2, R13 ;  /* 0x000000020c027223 */ /* 0x000fca000000000d */
[----:B------:R-:W-:Y:S01]  /*2230*/  R2UR UR8, R2 ;  /* 0x00000000020872ca */ /* 0x000fe200000e0000 */
[----:B--2---:R-:W-:-:S14]  /*2240*/  @!P0 BRA `(.L_x_24) ;  /* 0x00000000000c8947 */ /* 0x004fdc0003800000 */
[----:B------:R-:W-:-:S07]  /*2250*/  MOV R33, 0x2270 ;  /* 0x0000227000217802 */ /* 0x000fce0000000f00 */
[----:B-1-3--:R-:W-:Y:S05]  /*2260*/  CALL.REL.NOINC `($__internal_1_$__cuda_sm3x_div_rn_noftz_f32_slowpath) ;  /* 0x0000001c00707944 */ /* 0x00afea0003c00000 */
[----:B------:R-:W-:-:S15]  /*2270*/  R2UR UR8, R2 ;  /* 0x00000000020872ca */ /* 0x000fde00000e0000 */
.L_x_24:
[----:B------:R-:W0:Y:S01]  /*2280*/  MUFU.RCP R2, R3 ;  /* 0x0000000300027308 */ /* 0x000e220000001000 */
[----:B------:R-:W-:-:S07]  /*2290*/  FFMA R37, -R11, UR8, R10 ;  /* 0x000000080b257c23 */ /* 0x000fce000800010a */
[----:B------:R-:W2:Y:S01]  /*22a0*/  FCHK P0, R37, R3 ;  /* 0x0000000325007302 */ /* 0x000ea20000000000 */
[----:B0-----:R-:W-:-:S04]  /*22b0*/  FFMA R13, R2, -R3, 1 ;  /* 0x3f800000020d7423 */ /* 0x001fc80000000803 */
[----:B------:R-:W-:-:S04]  /*22c0*/  FFMA R2, R2, R13, R2 ;  /* 0x0000000d02027223 */ /* 0x000fc80000000002 */
[----:B------:R-:W-:-:S04]  /*22d0*/  FFMA R10, R2, R37, RZ ;  /* 0x00000025020a7223 */ /* 0x000fc800000000ff */
[----:B------:R-:W-:-:S04]  /*22e0*/  FFMA R11, R10, -R3, R37 ;  /* 0x800000030a0b7223 */ /* 0x000fc80000000025 */
[----:B------:R-:W-:Y:S01]  /*22f0*/  FFMA R10, R2, R11, R10 ;  /* 0x0000000b020a7223 */ /* 0x000fe2000000000a */
[----:B--2---:R-:W-:Y:S06]  /*2300*/  @!P0 BRA `(.L_x_25) ;  /* 0x0000000000108947 */ /* 0x004fec0003800000 */
[----:B------:R-:W-:Y:S02]  /*2310*/  MOV R35, R3 ;  /* 0x0000000300237202 */ /* 0x000fe40000000f00 */
[----:B------:R-:W-:-:S07]  /*2320*/  MOV R33, 0x2340 ;  /* 0x0000234000217802 */ /* 0x000fce0000000f00 */
[----:B-1-3--:R-:W-:Y:S05]  /*2330*/  CALL.REL.NOINC `($__internal_1_$__cuda_sm3x_div_rn_noftz_f32_slowpath) ;  /* 0x0000001c003c7944 */ /* 0x00afea0003c00000 */
[----:B------:R-:W-:-:S07]  /*2340*/  MOV R10, R2 ;  /* 0x00000002000a7202 */ /* 0x000fce0000000f00 */
.L_x_25:
[----:B------:R-:W0:Y:S01]  /*2350*/  MUFU.RCP R3, R26 ;  /* 0x0000001a00037308 */ /* 0x000e220000001000 */
[C---:B------:R-:W-:Y:S01]  /*2360*/  FFMA R9, R10.reuse, -R27, R9 ;  /* 0x8000001b0a097223 */ /* 0x040fe20000000009 */
[----:B------:R-:W-:-:S03]  /*2370*/  R2UR UR5, R10 ;  /* 0x000000000a0572ca */ /* 0x000fc600000e0000 */
[----:B------:R-:W-:-:S04]  /*2380*/  FFMA R37, -R8, UR8, R9 ;  /* 0x0000000808257c23 */ /* 0x000fc80008000109 */
        /* <DEDUP_REMOVED lines=11> */
.L_x_26:
[----:B------:R-:W2:Y:S04]  /*2440*/  LDL R35, [R1+0x1c] ;  /* 0x00001c0001237983 */ /* 0x000ea80000100800 */
[----:B------:R-:W4:Y:S01]  /*2450*/  LDL.128 R8, [R1+0x20] ;  /* 0x0000200001087983 */ /* 0x000f220000100c00 */
[C---:B------:R-:W-:Y:S01]  /*2460*/  R2UR UR10, R12.reuse ;  /* 0x000000000c0a72ca */ /* 0x040fe200000e0000 */
[----:B--2---:R-:W0:Y:S01]  /*2470*/  MUFU.RCP R2, R35 ;  /* 0x0000002300027308 */ /* 0x004e220000001000 */
[----:B----4-:R-:W-:-:S04]  /*2480*/  FFMA R8, R12, -R8, R11 ;  /* 0x800000080c087223 */ /* 0x010fc8000000000b */
[----:B------:R-:W-:-:S04]  /*2490*/  FFMA R9, -R9, UR5, R8 ;  /* 0x0000000509097c23 */ /* 0x000fc80008000108 */
[----:B------:R-:W-:-:S04]  /*24a0*/  FFMA R37, -R10, UR8, R9 ;  /* 0x000000080a257c23 */ /* 0x000fc80008000109 */
[----:B------:R-:W2:Y:S01]  /*24b0*/  FCHK P0, R37, R35 ;  /* 0x0000002325007302 */ /* 0x000ea20000000000 */
[----:B0-----:R-:W-:-:S04]  /*24c0*/  FFMA R3, -R35, R2, 1 ;  /* 0x3f80000023037423 */ /* 0x001fc80000000102 */
[----:B------:R-:W-:-:S04]  /*24d0*/  FFMA R3, R2, R3, R2 ;  /* 0x0000000302037223 */ /* 0x000fc80000000002 */
[----:B------:R-:W-:-:S04]  /*24e0*/  FFMA R2, R37, R3, RZ ;  /* 0x0000000325027223 */ /* 0x000fc800000000ff */
[----:B------:R-:W-:-:S04]  /*24f0*/  FFMA R8, -R35, R2, R37 ;  /* 0x0000000223087223 */ /* 0x000fc80000000125 */
[----:B------:R-:W-:Y:S01]  /*2500*/  FFMA R8, R3, R8, R2 ;  /* 0x0000000803087223 */ /* 0x000fe20000000002 */
[----:B--2---:R-:W-:Y:S06]  /*2510*/  @!P0 BRA `(.L_x_27) ;  /* 0x00000000000c8947 */ /* 0x004fec0003800000 */
[----:B------:R-:W-:-:S07]  /*2520*/  MOV R33, 0x2540 ;  /* 0x0000254000217802 */ /* 0x000fce0000000f00 */
[----:B-1-3--:R-:W-:Y:S05]  /*2530*/  CALL.REL.NOINC `($__internal_1_$__cuda_sm3x_div_rn_noftz_f32_slowpath) ;  /* 0x0000001800bc7944 */ /* 0x00afea0003c00000 */
[----:B------:R-:W-:-:S07]  /*2540*/  MOV R8, R2 ;  /* 0x0000000200087202 */ /* 0x000fce0000000f00 */
.L_x_27:
[----:B------:R-:W0:Y:S01]  /*2550*/  MUFU.RCP R3, R4 ;  /* 0x0000000400037308 */ /* 0x000e220000001000 */
[C---:B------:R-:W-:Y:S01]  /*2560*/  FFMA R5, R8.reuse, -R5, R21 ;  /* 0x8000000508057223 */ /* 0x040fe20000000015 */
[----:B------:R-:W-:-:S03]  /*2570*/  R2UR UR6, R8 ;  /* 0x00000000080672ca */ /* 0x000fc600000e0000 */
[----:B------:R-:W-:-:S04]  /*2580*/  FFMA R6, -R6, UR10, R5 ;  /* 0x0000000a06067c23 */ /* 0x000fc80008000105 */
[----:B------:R-:W-:-:S04]  /*2590*/  FFMA R7, -R7, UR5, R6 ;  /* 0x0000000507077c23 */ /* 0x000fc80008000106 */
        /* <DEDUP_REMOVED lines=11> */
.L_x_28:
[----:B------:R-:W-:Y:S01]  /*2650*/  MOV R3, UR6 ;  /* 0x0000000600037c02 */ /* 0x000fe20008000f00 */
[----:B------:R-:W-:Y:S01]  /*2660*/  FADD R0, R2, -R0 ;  /* 0x8000000002007221 */ /* 0x000fe20000000000 */
[----:B------:R-:W-:Y:S02]  /*2670*/  MOV R5, UR10 ;  /* 0x0000000a00057c02 */ /* 0x000fe40008000f00 */
[----:B------:R-:W-:Y:S01]  /*2680*/  MOV R4, UR5 ;  /* 0x0000000500047c02 */ /* 0x000fe20008000f00 */
[----:B------:R-:W-:Y:S01]  /*2690*/  FFMA R0, R0, R0, RZ ;  /* 0x0000000000007223 */ /* 0x000fe200000000ff */
[----:B------:R-:W-:Y:S01]  /*26a0*/  FADD R3, R3, -UR17 ;  /* 0x8000001103037e21 */ /* 0x000fe20008000000 */
[----:B------:R-:W-:Y:S01]  /*26b0*/  FADD R5, R5, -UR15 ;  /* 0x8000000f05057e21 */ /* 0x000fe20008000000 */
[----:B------:R-:W-:Y:S02]  /*26c0*/  MOV R6, UR10 ;  /* 0x0000000a00067c02 */ /* 0x000fe40008000f00 */
[----:B------:R-:W-:Y:S01]  /*26d0*/  FFMA R0, R3, R3, R0 ;  /* 0x0000000303007223 */ /* 0x000fe20000000000 */
[----:B------:R-:W-:Y:S01]  /*26e0*/  FADD R3, R4, -UR16 ;  /* 0x8000001004037e21 */ /* 0x000fe20008000000 */
[----:B------:R-:W-:-:S02]  /*26f0*/  MOV R4, UR8 ;  /* 0x0000000800047c02 */ /* 0x000fc40008000f00 */
[----:B------:R-:W-:Y:S01]  /*2700*/  FFMA R0, R5, R5, R0 ;  /* 0x0000000505007223 */ /* 0x000fe20000000000 */
[----:B------:R-:W-:Y:S02]  /*2710*/  MOV R5, UR6 ;  /* 0x0000000600057c02 */ /* 0x000fe40008000f00 */
[----:B------:R-:W-:Y:S01]  /*2720*/  FADD R4, R4, -UR20 ;  /* 0x8000001404047e21 */ /* 0x000fe20008000000 */
[----:B------:R-:W-:Y:S01]  /*2730*/  FFMA R3, R3, R3, R0 ;  /* 0x0000000303037223 */ /* 0x000fe20000000000 */
[----:B------:R-:W-:Y:S01]  /*2740*/  MOV R9, UR5 ;  /* 0x0000000500097c02 */ /* 0x000fe20008000f00 */
[----:B------:R-:W-:Y:S01]  /*2750*/  FFMA R0, R2, R2, RZ ;  /* 0x0000000202007223 */ /* 0x000fe200000000ff */
[----:B------:R-:W-:Y:S01]  /*2760*/  FMUL R5, R5, UR6 ;  /* 0x0000000605057c20 */ /* 0x000fe20008400000 */
[----:B------:R-:W-:Y:S01]  /*2770*/  FFMA R8, R4, R4, R3 ;  /* 0x0000000404087223 */ /* 0x000fe20000000003 */
[----:B------:R-:W-:Y:S01]  /*2780*/  FMUL R4, R6, UR10 ;  /* 0x0000000a06047c20 */ /* 0x000fe20008400000 */
[----:B------:R-:W-:Y:S01]  /*2790*/  FMUL R3, R9, UR5 ;  /* 0x0000000509037c20 */ /* 0x000fe20008400000 */
[----:B------:R-:W-:Y:S01]  /*27a0*/  FADD R7, R0, R5 ;  /* 0x0000000500077221 */ /* 0x000fe20000000000 */
[----:B------:R0:W2:Y:S01]  /*27b0*/  MUFU.RSQ R9, R8 ;  /* 0x0000000800097308 */ /* 0x0000a20000001400 */
[----:B------:R-:W-:-:S02]  /*27c0*/  IADD3 R6, PT, PT, R8, -0xd000000, RZ ;  /* 0xf300000008067810 */ /* 0x000fc40007ffe0ff */
[----:B------:R-:W-:Y:S01]  /*27d0*/  FADD R0, R7, R4 ;  /* 0x0000000407007221 */ /* 0x000fe20000000000 */
[----:B------:R-:W-:Y:S02]  /*27e0*/  MOV R7, UR8 ;  /* 0x0000000800077c02 */ /* 0x000fe40008000f00 */
[----:B------:R-:W-:Y:S01]  /*27f0*/  ISETP.GT.U32.AND P0, PT, R6, 0x727fffff, PT ;  /* 0x727fffff0600780c */ /* 0x000fe20003f04070 */
[----:B------:R-:W-:-:S04]  /*2800*/  FADD R0, R0, R3 ;  /* 0x0000000300007221 */ /* 0x000fc80000000000 */
[----:B------:R-:W-:Y:S01]  /*2810*/  FFMA R10, R7, UR8, R0 ;  /* 0x00000008070a7c23 */ /* 0x000fe20008000000 */
[----:B------:R-:W-:-:S07]  /*2820*/  MOV R0, R2 ;  /* 0x0000000200007202 */ /* 0x000fce0000000f00 */
[----:B0-2---:R-:W-:Y:S05]  /*2830*/  @!P0 BRA `(.L_x_29) ;  /* 0x0000000000148947 */ /* 0x005fea0003800000 */
[----:B------:R-:W-:Y:S02]  /*2840*/  MOV R2, R8 ;  /* 0x0000000800027202 */ /* 0x000fe40000000f00 */
[----:B------:R-:W-:-:S07]  /*2850*/  MOV R8, 0x2870 ;  /* 0x0000287000087802 */ /* 0x000fce0000000f00 */
[----:B-1-3--:R-:W-:Y:S05]  /*2860*/  CALL.REL.NOINC `($__internal_0_$__cuda_sm20_sqrt_rn_f32_slowpath) ;  /* 0x0000001400907944 */ /* 0x00afea0003c00000 */
[----:B------:R-:W-:Y:S01]  /*2870*/  MOV R37, R35 ;  /* 0x0000002300257202 */ /* 0x000fe20000000f00 */
[----:B------:R-:W-:Y:S06]  /*2880*/  BRA `(.L_x_30) ;  /* 0x0000000000107947 */ /* 0x000fec0003800000 */
.L_x_29:
[----:B------:R-:W-:Y:S01]  /*2890*/  FMUL.FTZ R37, R8, R9 ;  /* 0x0000000908257220 */ /* 0x000fe20000410000 */
[----:B------:R-:W-:-:S03]  /*28a0*/  FMUL.FTZ R6, R9, 0.5 ;  /* 0x3f00000009067820 */ /* 0x000fc60000410000 */
[----:B------:R-:W-:-:S04]  /*28b0*/  FFMA R2, -R37, R37, R8 ;  /* 0x0000002525027223 */ /* 0x000fc80000000108 */
[----:B------:R-:W-:-:S07]  /*28c0*/  FFMA R37, R2, R6, R37 ;  /* 0x0000000602257223 */ /* 0x000fce0000000025 */
.L_x_30:
[----:B------:R-:W-:Y:S01]  /*28d0*/  IADD3 R2, PT, PT, R10, -0xd000000, RZ ;  /* 0xf30000000a027810 */ /* 0x000fe20007ffe0ff */
[----:B------:R0:W2:Y:S03]  /*28e0*/  MUFU.RSQ R7, R10 ;  /* 0x0000000a00077308 */ /* 0x0000a60000001400 */
[----:B------:R-:W-:-:S13]  /*28f0*/  ISETP.GT.U32.AND P0, PT, R2, 0x727fffff, PT ;  /* 0x727fffff0200780c */ /* 0x000fda0003f04070 */
[----:B0-----:R-:W-:Y:S05]  /*2900*/  @!P0 BRA `(.L_x_31) ;  /* 0x0000000000108947 */ /* 0x001fea0003800000 */
[----:B------:R-:W-:Y:S02]  /*2910*/  MOV R2, R10 ;  /* 0x0000000a00027202 */ /* 0x000fe40000000f00 */
[----:B------:R-:W-:-:S07]  /*2920*/  MOV R8, 0x2940 ;  /* 0x0000294000087802 */ /* 0x000fce0000000f00 */
[----:B-123--:R-:W-:Y:S05]  /*2930*/  CALL.REL.NOINC `($__internal_0_$__cuda_sm20_sqrt_rn_f32_slowpath) ;  /* 0x00000014005c7944 */ /* 0x00efea0003c00000 */
[----:B------:R-:W-:Y:S05]  /*2940*/  BRA `(.L_x_32) ;  /* 0x0000000000107947 */ /* 0x000fea0003800000 */
.L_x_31:
[----:B--2---:R-:W-:Y:S01]  /*2950*/  FMUL.FTZ R35, R10, R7 ;  /* 0x000000070a237220 */ /* 0x004fe20000410000 */
[----:B------:R-:W-:-:S03]  /*2960*/  FMUL.FTZ R6, R7, 0.5 ;  /* 0x3f00000007067820 */ /* 0x000fc60000410000 */
[----:B------:R-:W-:-:S04]  /*2970*/  FFMA R2, -R35, R35, R10 ;  /* 0x0000002323027223 */ /* 0x000fc8000000010a */
[----:B------:R-:W-:-:S07]  /*2980*/  FFMA R35, R2, R6, R35 ;  /* 0x0000000602237223 */ /* 0x000fce0000000023 */
.L_x_32:
[----:B------:R-:W0:Y:S08]  /*2990*/  MUFU.RCP R2, R35 ;  /* 0x0000002300027308 */ /* 0x000e300000001000 */
[----:B------:R-:W2:Y:S01]  /*29a0*/  FCHK P0, R37, R35 ;  /* 0x0000002325007302 */ /* 0x000ea20000000000 */
[----:B0-----:R-:W-:-:S04]  /*29b0*/  FFMA R7, R2, -R35, 1 ;  /* 0x3f80000002077423 */ /* 0x001fc80000000823 */
[----:B------:R-:W-:-:S04]  /*29c0*/  FFMA R2, R2, R7, R2 ;  /* 0x0000000702027223 */ /* 0x000fc80000000002 */
[----:B------:R-:W-:-:S04]  /*29d0*/  FFMA R6, R2, R37, RZ ;  /* 0x0000002502067223 */ /* 0x000fc800000000ff */
[----:B------:R-:W-:-:S04]  /*29e0*/  FFMA R7, R6, -R35, R37 ;  /* 0x8000002306077223 */ /* 0x000fc80000000025 */
[----:B------:R-:W-:Y:S01]  /*29f0*/  FFMA R2, R2, R7, R6 ;  /* 0x0000000702027223 */ /* 0x000fe20000000006 */
[----:B--2---:R-:W-:Y:S06]  /*2a00*/  @!P0 BRA `(.L_x_33) ;  /* 0x0000000000088947 */ /* 0x004fec0003800000 */
[----:B------:R-:W-:-:S07]  /*2a10*/  MOV R33, 0x2a30 ;  /* 0x00002a3000217802 */ /* 0x000fce0000000f00 */
[----:B-1-3--:R-:W-:Y:S05]  /*2a20*/  CALL.REL.NOINC `($__internal_1_$__cuda_sm3x_div_rn_noftz_f32_slowpath) ;  /* 0x0000001400807944 */ /* 0x00afea0003c00000 */
.L_x_33:
[C---:B------:R-:W-:Y:S01]  /*2a30*/  FADD R8, R0.reuse, -UR5 ;  /* 0x8000000500087e21 */ /* 0x040fe20008000000 */
[----:B------:R-:W-:Y:S02]  /*2a40*/  HFMA2 R12, -RZ, RZ, 0, 0 ;  /* 0x00000000ff0c7431 */ /* 0x000fe400000001ff */
[----:B------:R-:W-:Y:S02]  /*2a50*/  FADD R10, R0, -UR6 ;  /* 0x80000006000a7e21 */ /* 0x000fe40008000000 */
[----:B------:R-:W-:-:S13]  /*2a60*/  FSETP.GTU.AND P0, PT, R8, 0.80000001192092895508, PT ;  /* 0x3f4ccccd0800780b */ /* 0x000fda0003f0c000 */
[----:B------:R-:W-:Y:S05]  /*2a70*/  @!P0 BRA `(.L_x_34) ;  /* 0x0000000000388947 */ /* 0x000fea0003800000 */
[----:B------:R-:W-:-:S05]  /*2a80*/  FADD R9, R8, -0.80000001192092895508 ;  /* 0xbf4ccccd08097421 */ /* 0x000fca0000000000 */
[----:B------:R-:W-:-:S13]  /*2a90*/  FSETP.GEU.AND P0, PT, R10, R9, PT ;  /* 0x000000090a00720b */ /* 0x000fda0003f0e000 */
[----:B------:R-:W-:Y:S05]  /*2aa0*/  @P0 BRA `(.L_x_35) ;  /* 0x00000000001c0947 */ /* 0x000fea0003800000 */
[-C--:B------:R-:W-:Y:S01]  /*2ab0*/  FMUL R7, R10, R10.reuse ;  /* 0x0000000a0a077220 */ /* 0x080fe20000400000 */
[----:B------:R-:W-:-:S03]  /*2ac0*/  FFMA R6, RZ, R10, 1 ;  /* 0x3f800000ff067423 */ /* 0x000fc6000000000a */
[----:B------:R-:W-:Y:S01]  /*2ad0*/  FMUL R7, R7, -0.5 ;  /* 0xbf00000007077820 */ /* 0x000fe20000400000 */
[----:B------:R-:W-:-:S03]  /*2ae0*/  FMUL R6, R6, 1.9999999494757503271e-05 ;  /* 0x37a7c5ac06067820 */ /* 0x000fc60000400000 */
[----:B------:R-:W-:-:S04]  /*2af0*/  FFMA R7, R10, R9, R7 ;  /* 0x000000090a077223 */ /* 0x000fc80000000007 */
[----:B------:R-:W-:Y:S01]  /*2b00*/  FMUL R12, R6, R7 ;  /* 0x00000007060c7220 */ /* 0x000fe20000400000 */
[----:B------:R-:W-:Y:S06]  /*2b10*/  BRA `(.L_x_34) ;  /* 0x0000000000107947 */ /* 0x000fec0003800000 */
.L_x_35:
[----:B------:R-:W-:-:S04]  /*2b20*/  FFMA R6, RZ, R10, 1 ;  /* 0x3f800000ff067423 */ /* 0x000fc8000000000a */
[----:B------:R-:W-:-:S04]  /*2b30*/  FMUL R6, R6, 1.9999999494757503271e-05 ;  /* 0x37a7c5ac06067820 */ /* 0x000fc80000400000 */
[----:B------:R-:W-:-:S04]  /*2b40*/  FMUL R12, R9, R6 ;  /* 0x00000006090c7220 */ /* 0x000fc80000400000 */
[----:B------:R-:W-:-:S07]  /*2b50*/  FMUL.D2 R12, R9, R12 ;  /* 0x0000000c090c7220 */ /* 0x000fce0000300000 */
.L_x_34:
[----:B------:R-:W-:Y:S01]  /*2b60*/  FSETP.GTU.AND P0, PT, R10, 0.80000001192092895508, PT ;  /* 0x3f4ccccd0a00780b */ /* 0x000fe20003f0c000 */
[----:B------:R-:W-:Y:S01]  /*2b70*/  FADD R16, R0, -UR10 ;  /* 0x8000000a00107e21 */ /* 0x000fe20008000000 */
[----:B------:R-:W-:-:S11]  /*2b80*/  MOV R13, RZ ;  /* 0x000000ff000d7202 */ /* 0x000fd60000000f00 */
        /* <DEDUP_REMOVED lines=11> */
.L_x_37:
[----:B------:R-:W-:-:S04]  /*2c40*/  FFMA R6, RZ, R16, 1 ;  /* 0x3f800000ff067423 */ /* 0x000fc80000000010 */
[----:B------:R-:W-:-:S04]  /*2c50*/  FMUL R13, R6, 1.9999999494757503271e-05 ;  /* 0x37a7c5ac060d7820 */ /* 0x000fc80000400000 */
[----:B------:R-:W-:-:S04]  /*2c60*/  FMUL R13, R10, R13 ;  /* 0x0000000d0a0d7220 */ /* 0x000fc80000400000 */
[----:B------:R-:W-:-:S07]  /*2c70*/  FMUL.D2 R13, R10, R13 ;  /* 0x0000000d0a0d7220 */ /* 0x000fce0000300000 */
.L_x_36:
[----:B------:R-:W-:Y:S02]  /*2c80*/  FSETP.GTU.AND P0, PT, R16, 0.80000001192092895508, PT ;  /* 0x3f4ccccd1000780b */ /* 0x000fe40003f0c000 */
        /* <DEDUP_REMOVED lines=12> */
.L_x_39:
[----:B------:R-:W-:-:S04]  /*2d50*/  FFMA R8, RZ, R8, 1 ;  /* 0x3f800000ff087423 */ /* 0x000fc80000000008 */
[----:B------:R-:W-:-:S04]  /*2d60*/  FMUL R8, R8, 1.9999999494757503271e-05 ;  /* 0x37a7c5ac08087820 */ /* 0x000fc80000400000 */
[----:B------:R-:W-:-:S04]  /*2d70*/  FMUL R14, R9, R8 ;  /* 0x00000008090e7220 */ /* 0x000fc80000400000 */
[----:B------:R-:W-:-:S07]  /*2d80*/  FMUL.D2 R14, R9, R14 ;  /* 0x0000000e090e7220 */ /* 0x000fce0000300000 */
.L_x_38:
[----:B------:R-:W-:Y:S01]  /*2d90*/  MOV R6, UR5 ;  /* 0x0000000500067c02 */ /* 0x000fe20008000f00 */
[----:B------:R-:W-:Y:S01]  /*2da0*/  HFMA2 R15, -RZ, RZ, 0, 0 ;  /* 0x00000000ff0f7431 */ /* 0x000fe200000001ff */
[----:B------:R-:W-:Y:S02]  /*2db0*/  MOV R7, UR6 ;  /* 0x0000000600077c02 */ /* 0x000fe40008000f00 */
[----:B------:R-:W-:Y:S02]  /*2dc0*/  FSETP.GTU.AND P0, PT, R6, 0.80000001192092895508, PT ;  /* 0x3f4ccccd0600780b */ /* 0x000fe40003f0c000 */
[----:B------:R-:W-:Y:S02]  /*2dd0*/  MOV R8, UR10 ;  /* 0x0000000a00087c02 */ /* 0x000fe40008000f00 */
[----:B------:R-:W-:Y:S02]  /*2de0*/  FSETP.GTU.AND P1, PT, R7, 0.80000001192092895508, PT ;  /* 0x3f4ccccd0700780b */ /* 0x000fe40003f2c000 */
[----:B------:R-:W-:-:S07]  /*2df0*/  FSETP.GTU.AND P2, PT, R8, 0.80000001192092895508, PT ;  /* 0x3f4ccccd0800780b */ /* 0x000fce0003f4c000 */
[----:B------:R-:W-:Y:S06]  /*2e00*/  @!P0 BRA `(.L_x_40) ;  /* 0x00000000002c8947 */ /* 0x000fec0003800000 */
[----:B------:R-:W-:Y:S02]  /*2e10*/  MOV R8, UR5 ;  /* 0x0000000500087c02 */ /* 0x000fe40008000f00 */
[----:B------:R-:W-:-:S03]  /*2e20*/  MOV R6, UR6 ;  /* 0x0000000600067c02 */ /* 0x000fc60008000f00 */
[----:B------:R-:W-:Y:S02]  /*2e30*/  FADD R8, R8, -0.80000001192092895508 ;  /* 0xbf4ccccd08087421 */ /* 0x000fe40000000000 */
[----:B------:R-:W-:-:S03]  /*2e40*/  FFMA R6, RZ, R6, 1 ;  /* 0x3f800000ff067423 */ /* 0x000fc60000000006 */
[----:B------:R-:W-:Y:S01]  /*2e50*/  FSETP.LEU.AND P0, PT, R8, UR6, PT ;  /* 0x0000000608007c0b */ /* 0x000fe2000bf0b000 */
[----:B------:R-:W-:-:S12]  /*2e60*/  FMUL R6, R6, 9.9999997473787516356e-06 ;  /* 0x3727c5ac06067820 */ /* 0x000fd80000400000 */
[----:B------:R-:W-:Y:S01]  /*2e70*/  @!P0 FMUL R5, R5, -0.5 ;  /* 0xbf00000005058820 */ /* 0x000fe20000400000 */
[----:B------:R-:W-:-:S03]  /*2e80*/  @P0 FMUL R7, R8, R6 ;  /* 0x0000000608070220 */ /* 0x000fc60000400000 */
[----:B------:R-:W-:-:S04]  /*2e90*/  @!P0 FFMA R5, R8, UR6, R5 ;  /* 0x0000000608058c23 */ /* 0x000fc80008000005 */
[----:B------:R-:W-:Y:S01]  /*2ea0*/  @!P0 FMUL R15, R6, R5 ;  /* 0x00000005060f8220 */ /* 0x000fe20000400000 */
[----:B------:R-:W-:-:S07]  /*2eb0*/  @P0 FMUL.D2 R15, R8, R7 ;  /* 0x00000007080f0220 */ /* 0x000fce0000300000 */
.L_x_40:
[----:B------:R-:W-:Y:S01]  /*2ec0*/  MOV R26, RZ ;  /* 0x000000ff001a7202 */ /* 0x000fe20000000f00 */
        /* <DEDUP_REMOVED lines=12> */
.L_x_41:
        /* <DEDUP_REMOVED lines=13> */
.L_x_42:
[----:B------:R-:W0:Y:S01]  /*3060*/  F2F.F64.F32 R2, R2 ;  /* 0x0000000200027310 */ /* 0x000e220000201800 */
[----:B------:R-:W-:Y:S01]  /*3070*/  MOV R4, UR21 ;  /* 0x0000001500047c02 */ /* 0x000fe20008000f00 */
[----:B------:R-:W-:Y:S01]  /*3080*/  UMOV UR16, 0x47ae147b ;  /* 0x47ae147b00107882 */ /* 0x000fe20000000000 */
[----:B------:R-:W-:Y:S01]  /*3090*/  UMOV UR17, 0x3f847ae1 ;  /* 0x3f847ae100117882 */ /* 0x000fe20000000000 */
[----:B------:R-:W-:Y:S01]  /*30a0*/  UIADD3 UR21, UPT, UPT, UR21, 0x1, URZ ;  /* 0x0000000115157890 */ /* 0x000fe2000fffe0ff */
[----:B------:R-:W-:Y:S01]  /*30b0*/  ISETP.LT.U32.AND P1, PT, R4, 0x9, PT ;  /* 0x000000090400780c */ /* 0x000fe20003f21070 */
[----:B0-----:R-:W-:-:S14]  /*30c0*/  DSETP.GT.AND P0, PT, R2, UR16, PT ;  /* 0x0000001002007e2a */ /* 0x001fdc000bf04000 */
[----:B------:R-:W-:Y:S05]  /*30d0*/  @P0 BRA P1, `(.L_x_43) ;  /* 0xffffffd000280947 */ /* 0x000fea000083ffff */
[----:B------:R-:W-:Y:S01]  /*30e0*/  ULEA UR7, UR4, UR22, 0x2 ;  /* 0x0000001604077291 */ /* 0x000fe2000f8e10ff */
[----:B------:R-:W-:Y:S01]  /*30f0*/  MOV R2, UR6 ;  /* 0x0000000600027c02 */ /* 0x000fe20008000f00 */
[----:B------:R-:W-:Y:S01]  /*3100*/  UIADD3 UR4, UPT, UPT, UR4, 0x1, URZ ;  /* 0x0000000104047890 */ /* 0x000fe2000fffe0ff */
[----:B------:R-:W-:Y:S01]  /*3110*/  MOV R3, UR10 ;  /* 0x0000000a00037c02 */ /* 0x000fe20008000f00 */
[----:B------:R-:W-:Y:S01]  /*3120*/  UMOV UR11, UR13 ;  /* 0x0000000d000b7c82 */ /* 0x000fe20008000000 */
[----:B------:R-:W-:Y:S01]  /*3130*/  MOV R4, UR5 ;  /* 0x0000000500047c02 */ /* 0x000fe20008000f00 */
[----:B------:R-:W-:Y:S01]  /*3140*/  UISETP.NE.AND UP0, UPT, UR4, 0x1f4, UPT ;  /* 0x000001f40400788c */ /* 0x000fe2000bf05270 */
[----:B------:R-:W-:Y:S02]  /*3150*/  UMOV UR9, UR12 ;  /* 0x0000000c00097c82 */ /* 0x000fe40008000000 */
[----:B------:R2:W-:Y:S04]  /*3160*/  STL [UR7+0x84], R2 ;  /* 0x00008402ff007987 */ /* 0x0005e80008100807 */
[----:B------:R2:W-:Y:S04]  /*3170*/  STL [UR7+0x854], R3 ;  /* 0x00085403ff007987 */ /* 0x0005e80008100807 */
[----:B------:R2:W-:Y:S01]  /*3180*/  STL [UR7+0x1024], R4 ;  /* 0x00102404ff007987 */ /* 0x0005e20008100807 */
[----:B------:R-:W-:Y:S01]  /*3190*/  UMOV UR7, UR14 ;  /* 0x0000000e00077c82 */ /* 0x000fe20008000000 */
[----:B------:R-:W-:Y:S05]  /*31a0*/  BRA.U UP0, `(.L_x_44) ;  /* 0xffffffcd00e47547 */ /* 0x000fea000b83ffff */
[----:B------:R-:W1:Y:S04]  /*31b0*/  LDL.128 R36, [R1+0x80] ;  /* 0x0000800001247983 */ /* 0x000e680000100c00 */
[----:B------:R-:W4:Y:S04]  /*31c0*/  LDL.128 R24, [R1+0x850] ;  /* 0x0008500001187983 */ /* 0x000f280000100c00 */
[----:B------:R-:W5:Y:S04]  /*31d0*/  LDL.128 R20, [R1+0x1020] ;  /* 0x0010200001147983 */ /* 0x000f680000100c00 */
[----:B------:R-:W3:Y:S04]  /*31e0*/  LDL.128 R28, [R1+0x90] ;  /* 0x00009000011c7983 */ /* 0x000ee80000100c00 */
[----:B------:R-:W3:Y:S04]  /*31f0*/  LDL.128 R32, [R1+0x860] ;  /* 0x0008600001207983 */ /* 0x000ee80000100c00 */
[----:B--2---:R-:W2:Y:S01]  /*3200*/  LDL.128 R4, [R1+0x1030] ;  /* 0x0010300001047983 */ /* 0x004ea20000100c00 */
[----:B------:R-:W1:Y:S01]  /*3210*/  LDC.64 R42, c[0x0][0x380] ;  /* 0x0000e000ff2a7b82 */ /* 0x000e620000000a00 */
[----:B------:R-:W0:Y:S02]  /*3220*/  LDCU.128 UR8, c[0x0][0x380] ;  /* 0x00007000ff0877ac */ /* 0x000e240008000c00 */
[----:B------:R-:W2:Y:S01]  /*3230*/  LDL.128 R16, [R1+0xa0] ;  /* 0x0000a00001107983 */ /* 0x000ea20000100c00 */
[----:B------:R-:W0:Y:S03]  /*3240*/  LDCU.64 UR6, c[0x0][0x390] ;  /* 0x00007200ff0677ac */ /* 0x000e260008000a00 */
[----:B------:R-:W2:Y:S01]  /*3250*/  LDL.128 R12, [R1+0x870] ;  /* 0x00087000010c7983 */ /* 0x000ea20000100c00 */
[----:B------:R-:W4:Y:S03]  /*3260*/  LDC.64 R40, c[0x0][0x388] ;  /* 0x0000e200ff287b82 */ /* 0x000f260000000a00 */
[----:B------:R-:W2:Y:S05]  /*3270*/  LDL.128 R8, [R1+0x1040] ;  /* 0x0010400001087983 */ /* 0x000eaa0000100c00 */
[----:B------:R-:W5:Y:S01]  /*3280*/  LDC.64 R2, c[0x0][0x390] ;  /* 0x0000e400ff027b82 */ /* 0x000f620000000a00 */
[----:B-1----:R-:W-:Y:S04]  /*3290*/  STG.E desc[UR18][R42.64], R36 ;  /* 0x000000242a007986 */ /* 0x002fe8000c101912 */
[----:B----4-:R-:W-:Y:S04]  /*32a0*/  STG.E desc[UR18][R40.64], R24 ;  /* 0x0000001828007986 */ /* 0x010fe8000c101912 */
[----:B-----5:R-:W-:Y:S04]  /*32b0*/  STG.E desc[UR18][R2.64], R20 ;  /* 0x0000001402007986 */ /* 0x020fe8000c101912 */
[----:B------:R-:W-:Y:S04]  /*32c0*/  STG.E desc[UR18][R42.64+0x4], R37 ;  /* 0x000004252a007986 */ /* 0x000fe8000c101912 */
[----:B------:R-:W-:Y:S04]  /*32d0*/  STG.E desc[UR18][R40.64+0x4], R25 ;  /* 0x0000041928007986 */ /* 0x000fe8000c101912 */
[----:B------:R-:W-:Y:S04]  /*32e0*/  STG.E desc[UR18][R2.64+0x4], R21 ;  /* 0x0000041502007986 */ /* 0x000fe8000c101912 */
[----:B------:R-:W-:Y:S04]  /*32f0*/  STG.E desc[UR18][R42.64+0x8], R38 ;  /* 0x000008262a007986 */ /* 0x000fe8000c101912 */
[----:B------:R-:W-:Y:S04]  /*3300*/  STG.E desc[UR18][R40.64+0x8], R26 ;  /* 0x0000081a28007986 */ /* 0x000fe8000c101912 */
[----:B------:R-:W-:Y:S04]  /*3310*/  STG.E desc[UR18][R2.64+0x8], R22 ;  /* 0x0000081602007986 */ /* 0x000fe8000c101912 */
[----:B------:R1:W-:Y:S04]  /*3320*/  STG.E desc[UR18][R42.64+0xc], R39 ;  /* 0x00000c272a007986 */ /* 0x0003e8000c101912 */
[----:B------:R4:W-:Y:S04]  /*3330*/  STG.E desc[UR18][R40.64+0xc], R27 ;  /* 0x00000c1b28007986 */ /* 0x0009e8000c101912 */
[----:B------:R5:W-:Y:S04]  /*3340*/  STG.E desc[UR18][R2.64+0xc], R23 ;  /* 0x00000c1702007986 */ /* 0x000be8000c101912 */
[----:B-1----:R-:W2:Y:S04]  /*3350*/  LDL.128 R36, [R1+0xb0] ;  /* 0x0000b00001247983 */ /* 0x002ea80000100c00 */
[----:B---3--:R-:W-:Y:S04]  /*3360*/  STG.E desc[UR18][R42.64+0x10], R28 ;  /* 0x0000101c2a007986 */ /* 0x008fe8000c101912 */
[----:B----4-:R-:W3:Y:S04]  /*3370*/  LDL.128 R24, [R1+0x880] ;  /* 0x0008800001187983 */ /* 0x010ee80000100c00 */
[----:B------:R-:W-:Y:S04]  /*3380*/  STG.E desc[UR18][R40.64+0x10], R32 ;  /* 0x0000102028007986 */ /* 0x000fe8000c101912 */
[----:B-----5:R-:W4:Y:S04]  /*3390*/  LDL.128 R20, [R1+0x1050] ;  /* 0x0010500001147983 */ /* 0x020f280000100c00 */
[----:B--2---:R-:W-:Y:S04]  /*33a0*/  STG.E desc[UR18][R2.64+0x10], R4 ;  /* 0x0000100402007986 */ /* 0x004fe8000c101912 */
        /* <DEDUP_REMOVED lines=9> */
[----:B-1----:R-:W4:Y:S04]  /*3440*/  LDL.128 R28, [R1+0x890] ;  /* 0x00089000011c7983 */ /* 0x002f280000100c00 */
[----:B--2---:R-:W2:Y:S04]  /*3450*/  LDL.128 R32, [R1+0xc0] ;  /* 0x0000c00001207983 */ /* 0x004ea80000100c00 */
[----:B-----5:R-:W5:Y:S04]  /*3460*/  LDL.128 R4, [R1+0x1060] ;  /* 0x0010600001047983 */ /* 0x020f680000100c00 */
[----:B------:R-:W-:Y:S04]  /*3470*/  STG.E desc[UR18][R42.64+0x20], R16 ;  /* 0x000020102a007986 */ /* 0x000fe8000c101912 */
[----:B------:R-:W-:Y:S04]  /*3480*/  STG.E desc[UR18][R40.64+0x20], R12 ;  /* 0x0000200c28007986 */ /* 0x000fe8000c101912 */
[----:B------:R1:W-:Y:S04]  /*3490*/  STG.E desc[UR18][R2.64+0x20], R8 ;  /* 0x0000200802007986 */ /* 0x0003e8000c101912 */
[----:B------:R-:W-:Y:S04]  /*34a0*/  STG.E desc[UR18][R42.64+0x24], R17 ;  /* 0x000024112a007986 */ /* 0x000fe8000c101912 */
[----:B------:R1:W-:Y:S04]  /*34b0*/  STG.E desc[UR18][R40.64+0x24], R13 ;  /* 0x0000240d28007986 */ /* 0x0003e8000c101912 */
[----:B------:R1:W-:Y:S04]  /*34c0*/  STG.E desc[UR18][R2.64+0x24], R9 ;  /* 0x0000240902007986 */ /* 0x0003e8000c101912 */
[----:B------:R-:W-:Y:S04]  /*34d0*/  STG.E desc[UR18][R42.64+0x28], R18 ;  /* 0x000028122a007986 */ /* 0x000fe8000c101912 */
[----:B------:R-:W-:Y:S04]  /*34e0*/  STG.E desc[UR18][R40.64+0x28], R14 ;  /* 0x0000280e28007986 */ /* 0x000fe8000c101912 */
[----:B------:R-:W-:Y:S04]  /*34f0*/  STG.E desc[UR18][R2.64+0x28], R10 ;  /* 0x0000280a02007986 */ /* 0x000fe8000c101912 */
[----:B------:R-:W-:Y:S04]  /*3500*/  STG.E desc[UR18][R42.64+0x2c], R19 ;  /* 0x00002c132a007986 */ /* 0x000fe8000c101912 */
[----:B------:R-:W-:Y:S04]  /*3510*/  STG.E desc[UR18][R40.64+0x2c], R15 ;  /* 0x00002c0f28007986 */ /* 0x000fe8000c101912 */
[----:B------:R-:W-:Y:S01]  /*3520*/  STG.E desc[UR18][R2.64+0x2c], R11 ;  /* 0x00002c0b02007986 */ /* 0x000fe2000c101912 */
[----:B0-----:R-:W-:-:S02]  /*3530*/  UIADD3 UR8, UP0, UPT, UR8, 0x8, URZ ;  /* 0x0000000808087890 */ /* 0x001fc4000ff1e0ff */
[----:B------:R-:W-:Y:S02]  /*3540*/  UIADD3 UR4, UP2, UPT, UR10, 0x8, URZ ;  /* 0x000000080a047890 */ /* 0x000fe4000ff5e0ff */
[----:B------:R-:W-:Y:S02]  /*3550*/  UIADD3 UR6, UP1, UPT, UR6, 0x8, URZ ;  /* 0x0000000806067890 */ /* 0x000fe4000ff3e0ff */
[----:B------:R-:W-:Y:S02]  /*3560*/  UIADD3 UR8, UP3, UPT, UR8, 0x50, URZ ;  /* 0x0000005008087890 */ /* 0x000fe4000ff7e0ff */
[----:B------:R-:W-:Y:S02]  /*3570*/  UIADD3 UR4, UP5, UPT, UR4, 0x50, URZ ;  /* 0x0000005004047890 */ /* 0x000fe4000ffbe0ff */
[----:B------:R-:W-:Y:S02]  /*3580*/  UIADD3 UR6, UP4, UPT, UR6, 0x50, URZ ;  /* 0x0000005006067890 */ /* 0x000fe4000ff9e0ff */
[----:B------:R-:W-:-:S02]  /*3590*/  UIADD3.X UR9, UPT, UPT, URZ, URZ, UR9, UP3, UP0 ;  /* 0x000000ffff097290 */ /* 0x000fc40009fe0409 */
[----:B------:R-:W-:Y:S02]  /*35a0*/  UIADD3.X UR5, UPT, UPT, URZ, URZ, UR11, UP5, UP2 ;  /* 0x000000ffff057290 */ /* 0x000fe4000afe440b */
[----:B------:R-:W-:Y:S01]  /*35b0*/  UIADD3.X UR7, UPT, UPT, URZ, URZ, UR7, UP4, UP1 ;  /* 0x000000ffff077290 */ /* 0x000fe2000a7e2407 */
[----:B------:R-:W-:Y:S02]  /*35c0*/  IADD3 R0, PT, PT, R1, 0xd0, RZ ;  /* 0x000000d001007810 */ /* 0x000fe40007ffe0ff */
[----:B-1----:R-:W-:Y:S02]  /*35d0*/  MOV R8, UR6 ;  /* 0x0000000600087c02 */ /* 0x002fe40008000f00 */
[----:B------:R-:W-:Y:S02]  /*35e0*/  MOV R13, UR9 ;  /* 0x00000009000d7c02 */ /* 0x000fe40008000f00 */
[----:B------:R-:W-:Y:S01]  /*35f0*/  MOV R9, UR7 ;  /* 0x0000000700097c02 */ /* 0x000fe20008000f00 */
[----:B------:R-:W-:Y:S04]  /*3600*/  STG.E desc[UR18][R42.64+0x30], R36 ;  /* 0x000030242a007986 */ /* 0x000fe8000c101912 */
[----:B---3--:R-:W-:Y:S04]  /*3610*/  STG.E desc[UR18][R40.64+0x30], R24 ;  /* 0x0000301828007986 */ /* 0x008fe8000c101912 */
[----:B----4-:R-:W-:Y:S04]  /*3620*/  STG.E desc[UR18][R2.64+0x30], R20 ;  /* 0x0000301402007986 */ /* 0x010fe8000c101912 */
[----:B------:R-:W-:Y:S04]  /*3630*/  STG.E desc[UR18][R42.64+0x34], R37 ;  /* 0x000034252a007986 */ /* 0x000fe8000c101912 */
        /* <DEDUP_REMOVED lines=8> */
[----:B--2---:R-:W-:Y:S04]  /*36c0*/  STG.E desc[UR18][R42.64+0x40], R32 ;  /* 0x000040202a007986 */ /* 0x004fe8000c101912 */
[----:B------:R-:W-:Y:S04]  /*36d0*/  STG.E desc[UR18][R40.64+0x40], R28 ;  /* 0x0000401c28007986 */ /* 0x000fe8000c101912 */
[----:B-----5:R-:W-:Y:S04]  /*36e0*/  STG.E desc[UR18][R2.64+0x40], R4 ;  /* 0x0000400402007986 */ /* 0x020fe8000c101912 */
[----:B------:R-:W-:Y:S04]  /*36f0*/  STG.E desc[UR18][R42.64+0x44], R33 ;  /* 0x000044212a007986 */ /* 0x000fe8000c101912 */
[----:B------:R-:W-:Y:S04]  /*3700*/  STG.E desc[UR18][R40.64+0x44], R29 ;  /* 0x0000441d28007986 */ /* 0x000fe8000c101912 */
[----:B------:R0:W-:Y:S04]  /*3710*/  STG.E desc[UR18][R2.64+0x44], R5 ;  /* 0x0000440502007986 */ /* 0x0001e8000c101912 */
[----:B------:R-:W-:Y:S04]  /*3720*/  STG.E desc[UR18][R42.64+0x48], R34 ;  /* 0x000048222a007986 */ /* 0x000fe8000c101912 */
[----:B------:R-:W-:Y:S04]  /*3730*/  STG.E desc[UR18][R40.64+0x48], R30 ;  /* 0x0000481e28007986 */ /* 0x000fe8000c101912 */
[----:B------:R1:W-:Y:S01]  /*3740*/  STG.E desc[UR18][R2.64+0x48], R6 ;  /* 0x0000480602007986 */ /* 0x0003e2000c101912 */
[----:B0-----:R-:W-:-:S03]  /*3750*/  MOV R5, UR5 ;  /* 0x0000000500057c02 */ /* 0x001fc60008000f00 */
[----:B------:R-:W-:Y:S04]  /*3760*/  STG.E desc[UR18][R42.64+0x4c], R35 ;  /* 0x00004c232a007986 */ /* 0x000fe8000c101912 */
[----:B------:R-:W-:Y:S01]  /*3770*/  STG.E desc[UR18][R40.64+0x4c], R31 ;  /* 0x00004c1f28007986 */ /* 0x000fe2000c101912 */
[----:B------:R-:W-:-:S03]  /*3780*/  MOV R4, UR4 ;  /* 0x0000000400047c02 */ /* 0x000fc60008000f00 */
[----:B------:R0:W-:Y:S01]  /*3790*/  STG.E desc[UR18][R2.64+0x4c], R7 ;  /* 0x00004c0702007986 */ /* 0x0001e2000c101912 */
[----:B-1----:R-:W-:Y:S01]  /*37a0*/  MOV R6, UR8 ;  /* 0x0000000800067c02 */ /* 0x002fe20008000f00 */
[----:B------:R-:W-:Y:S01]  /*37b0*/  UMOV UR4, 0x14 ;  /* 0x0000001400047882 */ /* 0x000fe20000000000 */
[C---:B0-----:R-:W-:Y:S02]  /*37c0*/  IADD3 R2, PT, PT, R1.reuse, 0x8a0, RZ ;  /* 0x000008a001027810 */ /* 0x041fe40007ffe0ff */
[----:B------:R-:W-:-:S07]  /*37d0*/  IADD3 R3, PT, PT, R1, 0x1070, RZ ;  /* 0x0000107001037810 */ /* 0x000fce0007ffe0ff */
.L_x_45:
[----:B------:R-:W2:Y:S04]  /*37e0*/  LDL.128 R16, [R0] ;  /* 0x0000000000107983 */ /* 0x000ea80000100c00 */
[----:B------:R-:W3:Y:S04]  /*37f0*/  LDL.128 R20, [R2] ;  /* 0x0000000002147983 */ /* 0x000ee80000100c00 */
[----:B------:R-:W4:Y:S04]  /*3800*/  LDL.128 R24, [R3] ;  /* 0x0000000003187983 */ /* 0x000f280000100c00 */
[----:B------:R-:W5:Y:S04]  /*3810*/  LDL.128 R28, [R0+0x10] ;  /* 0x00001000001c7983 */ /* 0x000f680000100c00 */
[----:B------:R-:W5:Y:S04]  /*3820*/  LDL.128 R32, [R2+0x10] ;  /* 0x0000100002207983 */ /* 0x000f680000100c00 */
[----:B------:R-:W5:Y:S01]  /*3830*/  LDL.128 R36, [R3+0x10] ;  /* 0x0000100003247983 */ /* 0x000f620000100c00 */
[----:B------:R-:W-:-:S02]  /*3840*/  MOV R44, R6 ;  /* 0x00000006002c7202 */ /* 0x000fc40000000f00 */
[----:B------:R-:W-:Y:S02]  /*3850*/  MOV R40, R4 ;  /* 0x0000000400287202 */ /* 0x000fe40000000f00 */
[----:B------:R-:W-:Y:S02]  /*3860*/  MOV R41, R5 ;  /* 0x0000000500297202 */ /* 0x000fe40000000f00 */
[----:B------:R-:W-:Y:S01]  /*3870*/  MOV R42, R8 ;  /* 0x00000008002a7202 */ /* 0x000fe20000000f00 */
[----:B------:R-:W5:Y:S01]  /*3880*/  LDL.128 R4, [R0+0x20] ;  /* 0x0000200000047983 */ /* 0x000f620000100c00 */
[----:B------:R-:W-:Y:S02]  /*3890*/  MOV R43, R9 ;  /* 0x00000009002b7202 */ /* 0x000fe40000000f00 */
[----:B------:R-:W-:Y:S01]  /*38a0*/  MOV R45, R13 ;  /* 0x0000000d002d7202 */ /* 0x000fe20000000f00 */
[----:B------:R-:W5:Y:S04]  /*38b0*/  LDL.128 R8, [R2+0x20] ;  /* 0x0000200002087983 */ /* 0x000f680000100c00 */
[----:B------:R-:W5:Y:S04]  /*38c0*/  LDL.128 R12, [R3+0x20] ;  /* 0x00002000030c7983 */ /* 0x000f680000100c00 */
[----:B--2---:R-:W-:Y:S04]  /*38d0*/  STG.E desc[UR18][R44.64+-0x8], R16 ;  /* 0xfffff8102c007986 */ /* 0x004fe8000c101912 */
        /* <DEDUP_REMOVED lines=10> */
[----:B------:R0:W-:Y:S04]  /*3980*/  STG.E desc[UR18][R42.64+0x4], R27 ;  /* 0x0000041b2a007986 */ /* 0x0001e8000c101912 */
[----:B-----5:R-:W-:Y:S04]  /*3990*/  STG.E desc[UR18][R44.64+0x8], R28 ;  /* 0x0000081c2c007986 */ /* 0x020fe8000c101912 */
[----:B------:R-:W-:Y:S04]  /*39a0*/  STG.E desc[UR18][R40.64+0x8], R32 ;  /* 0x0000082028007986 */ /* 0x000fe8000c101912 */
[----:B0-----:R-:W2:Y:S04]  /*39b0*/  LDL.128 R24, [R0+0x30] ;  /* 0x0000300000187983 */ /* 0x001ea80000100c00 */
[----:B------:R-:W3:Y:S04]  /*39c0*/  LDL.128 R20, [R2+0x30] ;  /* 0x0000300002147983 */ /* 0x000ee80000100c00 */
[----:B------:R-:W-:Y:S04]  /*39d0*/  STG.E desc[UR18][R42.64+0x8], R36 ;  /* 0x000008242a007986 */ /* 0x000fe8000c101912 */
[----:B------:R-:W4:Y:S04]  /*39e0*/  LDL.128 R16, [R3+0x30] ;  /* 0x0000300003107983 */ /* 0x000f280000100c00 */
        /* <DEDUP_REMOVED lines=9> */
[----:B------:R-:W-:Y:S04]  /*3a80*/  STG.E desc[UR18][R44.64+0x18], R4 ;  /* 0x000018042c007986 */ /* 0x000fe8000c101912 */
[----:B0-----:R-:W5:Y:S04]  /*3a90*/  LDL.128 R32, [R2+0x40] ;  /* 0x0000400002207983 */ /* 0x001f680000100c00 */
[----:B-1----:R-:W5:Y:S04]  /*3aa0*/  LDL.128 R36, [R0+0x40] ;  /* 0x0000400000247983 */ /* 0x002f680000100c00 */
[----:B------:R-:W5:Y:S04]  /*3ab0*/  LDL.128 R28, [R3+0x40] ;  /* 0x00004000031c7983 */ /* 0x000f680000100c00 */
        /* <DEDUP_REMOVED lines=11> */
[----:B0-----:R0:W5:Y:S04]  /*3b70*/  LDL.128 R4, [R0+0x50] ;  /* 0x0000500000047983 */ /* 0x0011680000100c00 */
[----:B-1----:R1:W5:Y:S04]  /*3b80*/  LDL.128 R8, [R2+0x50] ;  /* 0x0000500002087983 */ /* 0x0023680000100c00 */
[----:B------:R1:W5:Y:S01]  /*3b90*/  LDL.128 R12, [R3+0x50] ;  /* 0x00005000030c7983 */ /* 0x0003620000100c00 */
[----:B------:R-:W-:-:S04]  /*3ba0*/  UIADD3 UR4, UPT, UPT, UR4, 0x18, URZ ;  /* 0x0000001804047890 */ /* 0x000fc8000fffe0ff */
[----:B------:R-:W-:Y:S01]  /*3bb0*/  UISETP.NE.AND UP0, UPT, UR4, 0x1f4, UPT ;  /* 0x000001f40400788c */ /* 0x000fe2000bf05270 */
[----:B0-----:R-:W-:Y:S02]  /*3bc0*/  IADD3 R0, PT, PT, R0, 0x60, RZ ;  /* 0x0000006000007810 */ /* 0x001fe40007ffe0ff */
[----:B-1----:R-:W-:Y:S02]  /*3bd0*/  IADD3 R2, PT, PT, R2, 0x60, RZ ;  /* 0x0000006002027810 */ /* 0x002fe40007ffe0ff */
[----:B------:R-:W-:Y:S01]  /*3be0*/  IADD3 R3, PT, PT, R3, 0x60, RZ ;  /* 0x0000006003037810 */ /* 0x000fe20007ffe0ff */
        /* <DEDUP_REMOVED lines=12> */
[----:B-----5:R-:W-:Y:S04]  /*3cb0*/  STG.E desc[UR18][R44.64+0x38], R36 ;  /* 0x000038242c007986 */ /* 0x020fe8000c101912 */
        /* <DEDUP_REMOVED lines=20> */
[----:B------:R1:W-:Y:S04]  /*3e00*/  STG.E desc[UR18][R44.64+0x54], R7 ;  /* 0x000054072c007986 */ /* 0x0003e8000c101912 */
[----:B------:R1:W-:Y:S04]  /*3e10*/  STG.E desc[UR18][R40.64+0x54], R11 ;  /* 0x0000540b28007986 */ /* 0x0003e8000c101912 */
[----:B------:R1:W-:Y:S01]  /*3e20*/  STG.E desc[UR18][R42.64+0x54], R15 ;  /* 0x0000540f2a007986 */ /* 0x0003e2000c101912 */
[----:B0-----:R-:W-:-:S02]  /*3e30*/  IADD3 R6, P0, PT, R44, 0x60, RZ ;  /* 0x000000602c067810 */ /* 0x001fc40007f1e0ff */
[----:B------:R-:W-:Y:S02]  /*3e40*/  IADD3 R8, P1, PT, R42, 0x60, RZ ;  /* 0x000000602a087810 */ /* 0x000fe40007f3e0ff */
[----:B------:R-:W-:Y:S02]  /*3e50*/  IADD3 R4, P2, PT, R40, 0x60, RZ ;  /* 0x0000006028047810 */ /* 0x000fe40007f5e0ff */
[----:B------:R-:W-:Y:S02]  /*3e60*/  IADD3.X R13, PT, PT, RZ, R45, RZ, P0, !PT ;  /* 0x0000002dff0d7210 */ /* 0x000fe400007fe4ff */
[----:B------:R-:W-:Y:S02]  /*3e70*/  IADD3.X R9, PT, PT, RZ, R43, RZ, P1, !PT ;  /* 0x0000002bff097210 */ /* 0x000fe40000ffe4ff */
[----:B------:R-:W-:Y:S01]  /*3e80*/  IADD3.X R5, PT, PT, RZ, R41, RZ, P2, !PT ;  /* 0x00000029ff057210 */ /* 0x000fe200017fe4ff */
[----:B-1----:R-:W-:Y:S06]  /*3e90*/  BRA.U UP0, `(.L_x_45) ;  /* 0xfffffff900507547 */ /* 0x002fec000b83ffff */
[----:B------:R-:W-:Y:S05]  /*3ea0*/  EXIT ;  /* 0x000000000000794d */ /* 0x000fea0003800000 */
        .weak           $__internal_0_$__cuda_sm20_sqrt_rn_f32_slowpath
        .type           $__internal_0_$__cuda_sm20_sqrt_rn_f32_slowpath,@function
        .size           $__internal_0_$__cuda_sm20_sqrt_rn_f32_slowpath,($__internal_1_$__cuda_sm3x_div_rn_noftz_f32_slowpath - $__internal_0_$__cuda_sm20_sqrt_rn_f32_slowpath)
$__internal_0_$__cuda_sm20_sqrt_rn_f32_slowpath:
[----:B------:R-:W-:-:S13]  /*3eb0*/  LOP3.LUT P0, RZ, R2, 0x7fffffff, RZ, 0xc0, !PT ;  /* 0x7fffffff02ff7812 */ /* 0x000fda000780c0ff */
[----:B------:R-:W-:Y:S01]  /*3ec0*/  @!P0 MOV R6, R2 ;  /* 0x0000000200068202 */ /* 0x000fe20000000f00 */
[----:B------:R-:W-:Y:S06]  /*3ed0*/  @!P0 BRA `(.L_x_46) ;  /* 0x0000000000448947 */ /* 0x000fec0003800000 */
[----:B------:R-:W-:-:S13]  /*3ee0*/  FSETP.GEU.FTZ.AND P0, PT, R2, RZ, PT ;  /* 0x000000ff0200720b */ /* 0x000fda0003f1e000 */
[----:B------:R-:W-:Y:S01]  /*3ef0*/  @!P0 MOV R6, 0x7fffffff ;  /* 0x7fffffff00068802 */ /* 0x000fe20000000f00 */
[----:B------:R-:W-:Y:S06]  /*3f00*/  @!P0 BRA `(.L_x_46) ;  /* 0x0000000000388947 */ /* 0x000fec0003800000 */
[----:B------:R-:W-:-:S13]  /*3f10*/  FSETP.GTU.FTZ.AND P0, PT, |R2|, +INF , PT ;  /* 0x7f8000000200780b */ /* 0x000fda0003f1c200 */
[----:B------:R-:W-:Y:S01]  /*3f20*/  @P0 FADD.FTZ R6, R2, 1 ;  /* 0x3f80000002060421 */ /* 0x000fe20000010000 */
[----:B------:R-:W-:Y:S06]  /*3f30*/  @P0 BRA `(.L_x_46) ;  /* 0x00000000002c0947 */ /* 0x000fec0003800000 */
[----:B------:R-:W-:-:S13]  /*3f40*/  FSETP.NEU.FTZ.AND P0, PT, |R2|, +INF , PT ;  /* 0x7f8000000200780b */ /* 0x000fda0003f1d200 */
[----:B------:R-:W-:Y:S01]  /*3f50*/  @!P0 MOV R6, R2 ;  /* 0x0000000200068202 */ /* 0x000fe20000000f00 */
[----:B------:R-:W-:Y:S06]  /*3f60*/  @!P0 BRA `(.L_x_46) ;  /* 0x0000000000208947 */ /* 0x000fec0003800000 */
[----:B------:R-:W-:-:S04]  /*3f70*/  FFMA R2, R2, 1.84467440737095516160e+19, RZ ;  /* 0x5f80000002027823 */ /* 0x000fc800000000ff */
[----:B------:R-:W0:Y:S02]  /*3f80*/  MUFU.RSQ R7, R2 ;  /* 0x0000000200077308 */ /* 0x000e240000001400 */
[----:B0-----:R-:W-:Y:S01]  /*3f90*/  FMUL.FTZ R9, R2, R7 ;  /* 0x0000000702097220 */ /* 0x001fe20000410000 */
[----:B------:R-:W-:-:S03]  /*3fa0*/  FMUL.FTZ R7, R7, 0.5 ;  /* 0x3f00000007077820 */ /* 0x000fc60000410000 */
[----:B------:R-:W-:-:S04]  /*3fb0*/  FADD.FTZ R6, -R9, -RZ ;  /* 0x800000ff09067221 */ /* 0x000fc80000010100 */
[----:B------:R-:W-:-:S04]  /*3fc0*/  FFMA R6, R9, R6, R2 ;  /* 0x0000000609067223 */ /* 0x000fc80000000002 */
[----:B------:R-:W-:-:S04]  /*3fd0*/  FFMA R6, R6, R7, R9 ;  /* 0x0000000706067223 */ /* 0x000fc80000000009 */
[----:B------:R-:W-:-:S07]  /*3fe0*/  FMUL.FTZ R6, R6, 2.3283064365386962891e-10 ;  /* 0x2f80000006067820 */ /* 0x000fce0000410000 */
.L_x_46:
[----:B------:R-:W-:Y:S01]  /*3ff0*/  HFMA2 R7, -RZ, RZ, 0, 0 ;  /* 0x00000000ff077431 */ /* 0x000fe200000001ff */
[----:B------:R-:W-:Y:S02]  /*4000*/  MOV R35, R6 ;  /* 0x0000000600237202 */ /* 0x000fe40000000f00 */
[----:B------:R-:W-:-:S04]  /*4010*/  MOV R6, R8 ;  /* 0x0000000800067202 */ /* 0x000fc80000000f00 */
[----:B------:R-:W-:Y:S05]  /*4020*/  RET.REL.NODEC R6 `(_Z6kernelPfS_S_) ;  /* 0xffffffbc06f47950 */ /* 0x000fea0003c3ffff */
        .weak           $__internal_1_$__cuda_sm3x_div_rn_noftz_f32_slowpath
        .type           $__internal_1_$__cuda_sm3x_div_rn_noftz_f32_slowpath,@function
        .size           $__internal_1_$__cuda_sm3x_div_rn_noftz_f32_slowpath,(.L_x_57 - $__internal_1_$__cuda_sm3x_div_rn_noftz_f32_slowpath)
$__internal_1_$__cuda_sm3x_div_rn_noftz_f32_slowpath:
[----:B------:R-:W-:Y:S02]  /*4030*/  SHF.R.U32.HI R20, RZ, 0x17, R35 ;  /* 0x00000017ff147819 */ /* 0x000fe40000011623 */
[----:B------:R-:W-:Y:S02]  /*4040*/  SHF.R.U32.HI R38, RZ, 0x17, R37 ;  /* 0x00000017ff267819 */ /* 0x000fe40000011625 */
[----:B------:R-:W-:Y:S02]  /*4050*/  LOP3.LUT R20, R20, 0xff, RZ, 0xc0, !PT ;  /* 0x000000ff14147812 */ /* 0x000fe400078ec0ff */
[----:B------:R-:W-:Y:S02]  /*4060*/  LOP3.LUT R38, R38, 0xff, RZ, 0xc0, !PT ;  /* 0x000000ff26267812 */ /* 0x000fe400078ec0ff */
[----:B------:R-:W-:Y:S02]  /*4070*/  IADD3 R2, PT, PT, R20, -0x1, RZ ;  /* 0xffffffff14027810 */ /* 0x000fe40007ffe0ff */
[----:B------:R-:W-:-:S02]  /*4080*/  IADD3 R34, PT, PT, R38, -0x1, RZ ;  /* 0xffffffff26227810 */ /* 0x000fc40007ffe0ff */
[----:B------:R-:W-:-:S04]  /*4090*/  ISETP.GT.U32.AND P0, PT, R2, 0xfd, PT ;  /* 0x000000fd0200780c */ /* 0x000fc80003f04070 */
[----:B------:R-:W-:-:S13]  /*40a0*/  ISETP.GT.U32.OR P0, PT, R34, 0xfd, P0 ;  /* 0x000000fd2200780c */ /* 0x000fda0000704470 */
[----:B------:R-:W-:Y:S01]  /*40b0*/  @!P0 MOV R39, RZ ;  /* 0x000000ff00278202 */ /* 0x000fe20000000f00 */
[----:B------:R-:W-:Y:S06]  /*40c0*/  @!P0 BRA `(.L_x_47) ;  /* 0x00000000005c8947 */ /* 0x000fec0003800000 */
[----:B------:R-:W-:Y:S02]  /*40d0*/  FSETP.GTU.FTZ.AND P0, PT, |R37|, +INF , PT ;  /* 0x7f8000002500780b */ /* 0x000fe40003f1c200 */
[----:B------:R-:W-:-:S04]  /*40e0*/  FSETP.GTU.FTZ.AND P1, PT, |R35|, +INF , PT ;  /* 0x7f8000002300780b */ /* 0x000fc80003f3c200 */
[----:B------:R-:W-:-:S13]  /*40f0*/  PLOP3.LUT P0, PT, P0, P1, PT, 0xf8, 0x8f ;  /* 0x00000000008f781c */ /* 0x000fda0000703f70 */
[----:B------:R-:W-:Y:S05]  /*4100*/  @P0 BRA `(.L_x_48) ;  /* 0x0000000400440947 */ /* 0x000fea0003800000 */
[----:B------:R-:W-:-:S13]  /*4110*/  LOP3.LUT P0, RZ, R35, 0x7fffffff, R37, 0xc8, !PT ;  /* 0x7fffffff23ff7812 */ /* 0x000fda000780c825 */
[----:B------:R-:W-:Y:S05]  /*4120*/  @!P0 BRA `(.L_x_49) ;  /* 0x0000000400348947 */ /* 0x000fea0003800000 */
[----:B------:R-:W-:Y:S02]  /*4130*/  FSETP.NEU.FTZ.AND P0, PT, |R37|, +INF , PT ;  /* 0x7f8000002500780b */ /* 0x000fe40003f1d200 */
[----:B------:R-:W-:Y:S02]  /*4140*/  FSETP.NEU.FTZ.AND P2, PT, |R35|, +INF , PT ;  /* 0x7f8000002300780b */ /* 0x000fe40003f5d200 */
[----:B------:R-:W-:-:S11]  /*4150*/  FSETP.NEU.FTZ.AND P1, PT, |R37|, +INF , PT ;  /* 0x7f8000002500780b */ /* 0x000fd60003f3d200 */
[----:B------:R-:W-:Y:S05]  /*4160*/  @!P2 BRA !P0, `(.L_x_49) ;  /* 0x000000040024a947 */ /* 0x000fea0004000000 */
[----:B------:R-:W-:-:S04]  /*4170*/  LOP3.LUT P0, RZ, R37, 0x7fffffff, RZ, 0xc0, !PT ;  /* 0x7fffffff25ff7812 */ /* 0x000fc8000780c0ff */
[----:B------:R-:W-:-:S13]  /*4180*/  PLOP3.LUT P0, PT, P2, P0, PT, 0x2f, 0xf2 ;  /* 0x0000000000f2781c */ /* 0x000fda0001700577 */
[----:B------:R-:W-:Y:S05]  /*4190*/  @P0 BRA `(.L_x_50) ;  /* 0x0000000400100947 */ /* 0x000fea0003800000 */
[----:B------:R-:W-:-:S04]  /*41a0*/  LOP3.LUT P0, RZ, R35, 0x7fffffff, RZ, 0xc0, !PT ;  /* 0x7fffffff23ff7812 */ /* 0x000fc8000780c0ff */
[----:B------:R-:W-:-:S13]  /*41b0*/  PLOP3.LUT P0, PT, P1, P0, PT, 0x2f, 0xf2 ;  /* 0x0000000000f2781c */ /* 0x000fda0000f00577 */
[----:B------:R-:W-:Y:S05]  /*41c0*/  @P0 BRA `(.L_x_51) ;  /* 0x0000000000f80947 */ /* 0x000fea0003800000 */
[----:B------:R-:W-:Y:S02]  /*41d0*/  ISETP.GE.AND P0, PT, R34, RZ, PT ;  /* 0x000000ff2200720c */ /* 0x000fe40003f06270 */
[----:B------:R-:W-:-:S11]  /*41e0*/  ISETP.GE.AND P1, PT, R2, RZ, PT ;  /* 0x000000ff0200720c */ /* 0x000fd60003f26270 */
[----:B------:R-:W-:Y:S01]  /*41f0*/  @P0 MOV R39, RZ ;  /* 0x000000ff00270202 */ /* 0x000fe20000000f00 */
[----:B------:R-:W-:Y:S01]  /*4200*/  @!P0 FFMA R37, R37, 1.84467440737095516160e+19, RZ ;  /* 0x5f80000025258823 */ /* 0x000fe200000000ff */
[----:B------:R-:W-:Y:S01]  /*4210*/  @!P0 MOV R39, 0xffffffc0 ;  /* 0xffffffc000278802 */ /* 0x000fe20000000f00 */
[----:B------:R-:W-:-:S03]  /*4220*/  @!P1 FFMA R35, R35, 1.84467440737095516160e+19, RZ ;  /* 0x5f80000023239823 */ /* 0x000fc600000000ff */
[----:B------:R-:W-:-:S07]  /*4230*/  @!P1 IADD3 R39, PT, PT, R39, 0x40, RZ ;  /* 0x0000004027279810 */ /* 0x000fce0007ffe0ff */
.L_x_47:
[----:B------:R-:W-:Y:S02]  /*4240*/  LEA R2, R20, 0xc0800000, 0x17 ;  /* 0xc080000014027811 */ /* 0x000fe400078eb8ff */
[----:B------:R-:W-:Y:S02]  /*4250*/  IADD3 R38, PT, PT, R38, -0x7f, RZ ;  /* 0xffffff8126267810 */ /* 0x000fe40007ffe0ff */
[----:B------:R-:W-:-:S03]  /*4260*/  IADD3 R35, PT, PT, -R2, R35, RZ ;  /* 0x0000002302237210 */ /* 0x000fc60007ffe1ff */
[C---:B------:R-:W-:Y:S01]  /*4270*/  IMAD R37, R38.reuse, -0x800000, R37 ;  /* 0xff80000026257824 */ /* 0x040fe200078e0225 */
[----:B------:R-:W0:Y:S01]  /*4280*/  MUFU.RCP R34, R35 ;  /* 0x0000002300227308 */ /* 0x000e220000001000 */
[----:B------:R-:W-:Y:S01]  /*4290*/  FADD.FTZ R36, -R35, -RZ ;  /* 0x800000ff23247221 */ /* 0x000fe20000010100 */
[----:B------:R-:W-:-:S04]  /*42a0*/  IADD3 R38, PT, PT, R38, 0x7f, -R20 ;  /* 0x0000007f26267810 */ /* 0x000fc80007ffe814 */
[----:B------:R-:W-:Y:S01]  /*42b0*/  IADD3 R39, PT, PT, R38, R39, RZ ;  /* 0x0000002726277210 */ /* 0x000fe20007ffe0ff */
[----:B0-----:R-:W-:-:S04]  /*42c0*/  FFMA R2, R34, R36, 1 ;  /* 0x3f80000022027423 */ /* 0x001fc80000000024 */
[----:B------:R-:W-:-:S04]  /*42d0*/  FFMA R2, R34, R2, R34 ;  /* 0x0000000222027223 */ /* 0x000fc80000000022 */
[----:B------:R-:W-:-:S04]  /*42e0*/  FFMA R35, R37, R2, RZ ;  /* 0x0000000225237223 */ /* 0x000fc800000000ff */
[----:B------:R-:W-:-:S04]  /*42f0*/  FFMA R34, R36, R35, R37 ;  /* 0x0000002324227223 */ /* 0x000fc80000000025 */
[----:B------:R-:W-:-:S04]  /*4300*/  FFMA R34, R2, R34, R35 ;  /* 0x0000002202227223 */ /* 0x000fc80000000023 */
[----:B------:R-:W-:-:S04]  /*4310*/  FFMA R36, R36, R34, R37 ;  /* 0x0000002224247223 */ /* 0x000fc80000000025 */
[----:B------:R-:W-:-:S05]  /*4320*/  FFMA R35, R2, R36, R34 ;  /* 0x0000002402237223 */ /* 0x000fca0000000022 */
[----:B------:R-:W-:-:S04]  /*4330*/  SHF.R.U32.HI R20, RZ, 0x17, R35 ;  /* 0x00000017ff147819 */ /* 0x000fc80000011623 */
[----:B------:R-:W-:-:S04]  /*4340*/  LOP3.LUT R20, R20, 0xff, RZ, 0xc0, !PT ;  /* 0x000000ff14147812 */ /* 0x000fc800078ec0ff */
[----:B------:R-:W-:-:S04]  /*4350*/  IADD3 R20, PT, PT, R20, R39, RZ ;  /* 0x0000002714147210 */ /* 0x000fc80007ffe0ff */
[----:B------:R-:W-:-:S04]  /*4360*/  IADD3 R37, PT, PT, R20, -0x1, RZ ;  /* 0xffffffff14257810 */ /* 0x000fc80007ffe0ff */
[----:B------:R-:W-:-:S13]  /*4370*/  ISETP.GE.U32.AND P0, PT, R37, 0xfe, PT ;  /* 0x000000fe2500780c */ /* 0x000fda0003f06070 */
[----:B------:R-:W-:Y:S05]  /*4380*/  @!P0 BRA `(.L_x_52) ;  /* 0x0000000000808947 */ /* 0x000fea0003800000 */
[----:B------:R-:W-:-:S13]  /*4390*/  ISETP.GT.AND P0, PT, R20, 0xfe, PT ;  /* 0x000000fe1400780c */ /* 0x000fda0003f04270 */
[----:B------:R-:W-:Y:S05]  /*43a0*/  @P0 BRA `(.L_x_53) ;  /* 0x00000000006c0947 */ /* 0x000fea0003800000 */
[----:B------:R-:W-:-:S13]  /*43b0*/  ISETP.GE.AND P0, PT, R20, 0x1, PT ;  /* 0x000000011400780c */ /* 0x000fda0003f06270 */
[----:B------:R-:W-:Y:S05]  /*43c0*/  @P0 BRA `(.L_x_54) ;  /* 0x0000000000980947 */ /* 0x000fea0003800000 */
[----:B------:R-:W-:Y:S02]  /*43d0*/  ISETP.GE.AND P0, PT, R20, -0x18, PT ;  /* 0xffffffe81400780c */ /* 0x000fe40003f06270 */
[----:B------:R-:W-:-:S11]  /*43e0*/  LOP3.LUT R35, R35, 0x80000000, RZ, 0xc0, !PT ;  /* 0x8000000023237812 */ /* 0x000fd600078ec0ff */
[----:B------:R-:W-:Y:S05]  /*43f0*/  @!P0 BRA `(.L_x_54) ;  /* 0x00000000008c8947 */ /* 0x000fea0003800000 */
[CCC-:B------:R-:W-:Y:S01]  /*4400*/  FFMA.RZ R37, R2.reuse, R36.reuse, R34.reuse ;  /* 0x0000002402257223 */ /* 0x1c0fe2000000c022 */
[CCC-:B------:R-:W-:Y:S01]  /*4410*/  FFMA.RP R38, R2.reuse, R36.reuse, R34.reuse ;  /* 0x0000002402267223 */ /* 0x1c0fe20000008022 */
[----:B------:R-:W-:Y:S01]  /*4420*/  FFMA.RM R34, R2, R36, R34 ;  /* 0x0000002402227223 */ /* 0x000fe20000004022 */
[C---:B------:R-:W-:Y:S02]  /*4430*/  IADD3 R2, PT, PT, R20.reuse, 0x20, RZ ;  /* 0x0000002014027810 */ /* 0x040fe40007ffe0ff */
[----:B------:R-:W-:Y:S02]  /*4440*/  LOP3.LUT R37, R37, 0x7fffff, RZ, 0xc0, !PT ;  /* 0x007fffff25257812 */ /* 0x000fe400078ec0ff */
[C---:B------:R-:W-:Y:S02]  /*4450*/  ISETP.NE.AND P2, PT, R20.reuse, RZ, PT ;  /* 0x000000ff1400720c */ /* 0x040fe40003f45270 */
[----:B------:R-:W-:Y:S02]  /*4460*/  LOP3.LUT R37, R37, 0x800000, RZ, 0xfc, !PT ;  /* 0x0080000025257812 */ /* 0x000fe400078efcff */
[----:B------:R-:W-:-:S02]  /*4470*/  ISETP.NE.AND P1, PT, R20, RZ, PT ;  /* 0x000000ff1400720c */ /* 0x000fc40003f25270 */
[----:B------:R-:W-:Y:S02]  /*4480*/  IADD3 R20, PT, PT, -R20, RZ, RZ ;  /* 0x000000ff14147210 */ /* 0x000fe40007ffe1ff */
[----:B------:R-:W-:Y:S02]  /*4490*/  SHF.L.U32 R2, R37, R2, RZ ;  /* 0x0000000225027219 */ /* 0x000fe400000006ff */
[----:B------:R-:W-:Y:S02]  /*44a0*/  FSETP.NEU.FTZ.AND P0, PT, R38, R34, PT ;  /* 0x000000222600720b */ /* 0x000fe40003f1d000 */
[----:B------:R-:W-:Y:S02]  /*44b0*/  SEL R20, R20, RZ, P2 ;  /* 0x000000ff14147207 */ /* 0x000fe40001000000 */
[----:B------:R-:W-:Y:S02]  /*44c0*/  ISETP.NE.AND P1, PT, R2, RZ, P1 ;  /* 0x000000ff0200720c */ /* 0x000fe40000f25270 */
[----:B------:R-:W-:-:S02]  /*44d0*/  SHF.R.U32.HI R37, RZ, R20, R37 ;  /* 0x00000014ff257219 */ /* 0x000fc40000011625 */
[----:B------:R-:W-:Y:S02]  /*44e0*/  PLOP3.LUT P0, PT, P0, P1, PT, 0xf8, 0x8f ;  /* 0x00000000008f781c */ /* 0x000fe40000703f70 */
[----:B------:R-:W-:Y:S02]  /*44f0*/  SHF.R.U32.HI R20, RZ, 0x1, R37 ;  /* 0x00000001ff147819 */ /* 0x000fe40000011625 */
[----:B------:R-:W-:-:S04]  /*4500*/  SEL R2, RZ, 0x1, !P0 ;  /* 0x00000001ff027807 */ /* 0x000fc80004000000 */
[----:B------:R-:W-:-:S04]  /*4510*/  LOP3.LUT R2, R2, 0x1, R20, 0xf8, !PT ;  /* 0x0000000102027812 */ /* 0x000fc800078ef814 */
[----:B------:R-:W-:-:S04]  /*4520*/  LOP3.LUT R2, R2, R37, RZ, 0xc0, !PT ;  /* 0x0000002502027212 */ /* 0x000fc800078ec0ff */
[----:B------:R-:W-:-:S04]  /*4530*/  IADD3 R2, PT, PT, R20, R2, RZ ;  /* 0x0000000214027210 */ /* 0x000fc80007ffe0ff */
[----:B------:R-:W-:Y:S01]  /*4540*/  LOP3.LUT R35, R2, R35, RZ, 0xfc, !PT ;  /* 0x0000002302237212 */ /* 0x000fe200078efcff */
[----:B------:R-:W-:Y:S06]  /*4550*/  BRA `(.L_x_54) ;  /* 0x0000000000347947 */ /* 0x000fec0003800000 */
.L_x_53:
[----:B------:R-:W-:-:S04]  /*4560*/  LOP3.LUT R35, R35, 0x80000000, RZ, 0xc0, !PT ;  /* 0x8000000023237812 */ /* 0x000fc800078ec0ff */
[----:B------:R-:W-:Y:S01]  /*4570*/  LOP3.LUT R35, R35, 0x7f800000, RZ, 0xfc, !PT ;  /* 0x7f80000023237812 */ /* 0x000fe200078efcff */
[----:B------:R-:W-:Y:S06]  /*4580*/  BRA `(.L_x_54) ;  /* 0x0000000000287947 */ /* 0x000fec0003800000 */
.L_x_52:
[----:B------:R-:W-:Y:S01]  /*4590*/  LEA R35, R39, R35, 0x17 ;  /* 0x0000002327237211 */ /* 0x000fe200078eb8ff */
[----:B------:R-:W-:Y:S06]  /*45a0*/  BRA `(.L_x_54) ;  /* 0x0000000000207947 */ /* 0x000fec0003800000 */
.L_x_51:
[----:B------:R-:W-:-:S04]  /*45b0*/  LOP3.LUT R35, R35, 0x80000000, R37, 0x48, !PT ;  /* 0x8000000023237812 */ /* 0x000fc800078e4825 */
[----:B------:R-:W-:Y:S01]  /*45c0*/  LOP3.LUT R35, R35, 0x7f800000, RZ, 0xfc, !PT ;  /* 0x7f80000023237812 */ /* 0x000fe200078efcff */
[----:B------:R-:W-:Y:S06]  /*45d0*/  BRA `(.L_x_54) ;  /* 0x0000000000147947 */ /* 0x000fec0003800000 */
.L_x_50:
[----:B------:R-:W-:Y:S01]  /*45e0*/  LOP3.LUT R35, R35, 0x80000000, R37, 0x48, !PT ;  /* 0x8000000023237812 */ /* 0x000fe200078e4825 */
[----:B------:R-:W-:Y:S06]  /*45f0*/  BRA `(.L_x_54) ;  /* 0x00000000000c7947 */ /* 0x000fec0003800000 */
.L_x_49:
[----:B------:R-:W0:Y:S01]  /*4600*/  MUFU.RSQ R35, -QNAN ;  /* 0xffc0000000237908 */ /* 0x000e220000001400 */
[----:B------:R-:W-:Y:S05]  /*4610*/  BRA `(.L_x_54) ;  /* 0x0000000000047947 */ /* 0x000fea0003800000 */
.L_x_48:
[----:B------:R-:W-:-:S07]  /*4620*/  FADD.FTZ R35, R37, R35 ;  /* 0x0000002325237221 */ /* 0x000fce0000010000 */
.L_x_54:
[----:B0-----:R-:W-:Y:S01]  /*4630*/  MOV R2, R35 ;  /* 0x0000002300027202 */ /* 0x001fe20000000f00 */
[----:B------:R-:W-:Y:S01]  /*4640*/  HFMA2 R35, -RZ, RZ, 0, 0 ;  /* 0x00000000ff237431 */ /* 0x000fe200000001ff */
[----:B------:R-:W-:-:S04]  /*4650*/  MOV R34, R33 ;  /* 0x0000002100227202 */ /* 0x000fc80000000f00 */
[----:B------:R-:W-:Y:S05]  /*4660*/  RET.REL.NODEC R34 `(_Z6kernelPfS_S_) ;  /* 0xffffffb822647950 */ /* 0x000fea0003c3ffff */
.L_x_55:
[----:B------:R-:W-:-:S00]  /*4670*/  BRA `(.L_x_55) ;  /* 0xfffffffc00fc7947 */ /* 0x000fc0000383ffff */
[----:B------:R-:W-:-:S00]  /*4680*/  NOP ;  /* 0x0000000000007918 */ /* 0x000fc00000000000 */
[----:B------:R-:W-:-:S00]  /*4690*/  NOP ;  /* 0x0000000000007918 */ /* 0x000fc00000000000 */
[----:B------:R-:W-:-:S00]  /*46a0*/  NOP ;  /* 0x0000000000007918 */ /* 0x000fc00000000000 */
[----:B------:R-:W-:-:S00]  /*46b0*/  NOP ;  /* 0x0000000000007918 */ /* 0x000fc00000000000 */
[----:B------:R-:W-:-:S00]  /*46c0*/  NOP ;  /* 0x0000000000007918 */ /* 0x000fc00000000000 */
[----:B------:R-:W-:-:S00]  /*46d0*/  NOP ;  /* 0x0000000000007918 */ /* 0x000fc00000000000 */
[----:B------:R-:W-:-:S00]  /*46e0*/  NOP ;  /* 0x0000000000007918 */ /* 0x000fc00000000000 */
[----:B------:R-:W-:-:S00]  /*46f0*/  NOP ;  /* 0x0000000000007918 */ /* 0x000fc00000000000 */
.L_x_57:


//--------------------- .nv.shared.reserved.0     --------------------------
	.section	.nv.shared.reserved.0,"aw",@nobits
	.weak		__nv_reservedSMEM_offset_0_alias
	.size		__nv_reservedSMEM_offset_0_alias, 0, 64
	.other		__nv_reservedSMEM_offset_0_alias,@"STO_CUDA_RESERVED_SHARED STV_DEFAULT"
__nv_reservedSMEM_offset_0_alias:
	.zero		0
	.zero		64


//--------------------- .nv.constant0._Z6kernelPfS_S_ --------------------------
	.section	.nv.constant0._Z6kernelPfS_S_,"a",@progbits
	.sectionflags	@""
	.align	4
.nv.constant0._Z6kernelPfS_S_:
	.zero		920


//--------------------- SYMBOLS --------------------------

	.type		.nv.reservedSmem.offset0,@object
	.size		.nv.reservedSmem.offset0,0x4
